def matmul_kernel(
    a_ptr,
    b_ptr,
    c_ptr,
    M,
    N,
    K,
    stride_am,
    stride_ak,
    stride_bk,
    stride_bn,
    stride_cm,
    stride_cn,
    BLOCK_M: tl.constexpr,
    BLOCK_N: tl.constexpr,
    BLOCK_K: tl.constexpr,
    GROUP_M: tl.constexpr,
):
    pid = tl.program_id(axis=0)
    num_pid_m = tl.cdiv(M, BLOCK_M)
    num_pid_n = tl.cdiv(N, BLOCK_N)
    num_pid_in_group = GROUP_M * num_pid_n
    group_id = pid // num_pid_in_group
    first_pid_m = group_id * GROUP_M
    group_size_m = min(num_pid_m - first_pid_m, GROUP_M)
    pid_m = first_pid_m + ((pid % num_pid_in_group) % group_size_m)
    pid_n = (pid % num_pid_in_group) // group_size_m

    offs_am = (pid_m * BLOCK_M + tl.arange(0, BLOCK_M)) % M
    offs_bn = (pid_n * BLOCK_N + tl.arange(0, BLOCK_N)) % N
    offs_k = tl.arange(0, BLOCK_K)
    a_ptrs = a_ptr + offs_am[:, None] * stride_am + offs_k[None, :] * stride_ak
    b_ptrs = b_ptr + offs_k[:, None] * stride_bk + offs_bn[None, :] * stride_bn

    acc = tl.zeros((BLOCK_M, BLOCK_N), dtype=tl.float32)
    for kk in range(0, tl.cdiv(K, BLOCK_K)):
        a = tl.load(a_ptrs, mask=offs_k[None, :] < K - kk * BLOCK_K, other=0.0)
        b = tl.load(b_ptrs, mask=offs_k[:, None] < K - kk * BLOCK_K, other=0.0)
        acc = tl.dot(a, b, acc)
        a_ptrs += BLOCK_K * stride_ak
        b_ptrs += BLOCK_K * stride_bk

    c = acc.to(c_ptr.dtype.element_ty)
    offs_cm = pid_m * BLOCK_M + tl.arange(0, BLOCK_M)
    offs_cn = pid_n * BLOCK_N + tl.arange(0, BLOCK_N)
    c_ptrs = c_ptr + offs_cm[:, None] * stride_cm + offs_cn[None, :] * stride_cn
    mask = (offs_cm[:, None] < M) & (offs_cn[None, :] < N)
    tl.store(c_ptrs, c, mask=mask)

# config = {"BLOCK_K": 64, "BLOCK_M": 32, "BLOCK_N": 32, "GROUP_M": 8, "arch": "sm_100", "dtype": "fp8e4m3", "num_ctas": 1, "num_stages": 2, "num_warps": 8}
# arch = sm_100


// ===== COMPILED SASS (sm_100a) =====

	.target	sm_100a

	.elftype	@"ET_EXEC"


//--------------------- .note.nv.tkinfo           --------------------------
	.section	.note.nv.tkinfo,"",@"SHT_NOTE"
	.sectionflags	@"SHF_NOTE_NV_TKINFO"
	.tkinfo
        /*0018*/ 	.word	0x00000081
        /*0030*/ 	.string	""
        /*0030*/ 	.string	"ptxas-blackwell"
        /*0030*/ 	.string	"Cuda compilation tools, release 12.9, V12.9.86"
        /*0030*/ 	.string	"Build cuda_12.9.r12.9/compiler.36037853_0"
        /*0030*/ 	.string	"-v  -suppress-debug-info  -lineinfo  -arch sm_100a "



//--------------------- .note.nv.cuver            --------------------------
	.section	.note.nv.cuver,"",@"SHT_NOTE"
	.sectionflags	@"SHF_NOTE_NV_CUVER"
        /*0018*/ 	.short	0x0001
        /*001a*/ 	.short	0x0064
        /*001c*/ 	.short	0x0001
        /*001e*/ 	.short	0x0000
        /*0020*/ 	.short	0x0001
        /*0022*/ 	.short	0x0000


//--------------------- .nv.info                  --------------------------
	.section	.nv.info,"",@"SHT_CUDA_INFO"
	.align	4


	//----- nvinfo : EIATTR_REGCOUNT
	.align		4
        /*0000*/ 	.byte	0x04, 0x2f
        /*0002*/ 	.short	(.L_1 - .L_0)
	.align		4
.L_0:
        /*0004*/ 	.word	index@(matmul_kernel)
        /*0008*/ 	.word	0x0000004e


	//----- nvinfo : EIATTR_FRAME_SIZE
	.align		4
.L_1:
        /*000c*/ 	.byte	0x04, 0x11
        /*000e*/ 	.short	(.L_3 - .L_2)
	.align		4
.L_2:
        /*0010*/ 	.word	index@(matmul_kernel)
        /*0014*/ 	.word	0x00000000


	//----- nvinfo : EIATTR_MIN_STACK_SIZE
	.align		4
.L_3:
        /*0018*/ 	.byte	0x04, 0x12
        /*001a*/ 	.short	(.L_5 - .L_4)
	.align		4
.L_4:
        /*001c*/ 	.word	index@(matmul_kernel)
        /*0020*/ 	.word	0x00000000
.L_5:


//--------------------- .nv.info.matmul_kernel    --------------------------
	.section	.nv.info.matmul_kernel,"",@"SHT_CUDA_INFO"
	.sectionflags	@""
	.align	4


	//----- nvinfo : EIATTR_CUDA_API_VERSION
	.align		4
        /*0000*/ 	.byte	0x04, 0x37
        /*0002*/ 	.short	(.L_7 - .L_6)
.L_6:
        /*0004*/ 	.word	0x00000081


	//----- nvinfo : EIATTR_KPARAM_INFO
	.align		4
.L_7:
        /*0008*/ 	.byte	0x04, 0x17
        /*000a*/ 	.short	(.L_9 - .L_8)
.L_8:
        /*000c*/ 	.word	0x00000000
        /*0010*/ 	.short	0x000d
        /*0012*/ 	.short	0x0048
        /*0014*/ 	.byte	0x00, 0xf4, 0x21, 0x00


	//----- nvinfo : EIATTR_KPARAM_INFO
	.align		4
.L_9:
        /*0018*/ 	.byte	0x04, 0x17
        /*001a*/ 	.short	(.L_11 - .L_10)
.L_10:
        /*001c*/ 	.word	0x00000000
        /*0020*/ 	.short	0x000c
        /*0022*/ 	.short	0x0040
        /*0024*/ 	.byte	0x00, 0xf4, 0x21, 0x00


	//----- nvinfo : EIATTR_KPARAM_INFO
	.align		4
.L_11:
        /*0028*/ 	.byte	0x04, 0x17
        /*002a*/ 	.short	(.L_13 - .L_12)
.L_12:
        /*002c*/ 	.word	0x00000000
        /*0030*/ 	.short	0x000b
        /*0032*/ 	.short	0x0038
        /*0034*/ 	.byte	0x00, 0xf0, 0x11, 0x00


	//----- nvinfo : EIATTR_KPARAM_INFO
	.align		4
.L_13:
        /*0038*/ 	.byte	0x04, 0x17
        /*003a*/ 	.short	(.L_15 - .L_14)
.L_14:
        /*003c*/ 	.word	0x00000000
        /*0040*/ 	.short	0x000a
        /*0042*/ 	.short	0x0034
        /*0044*/ 	.byte	0x00, 0xf0, 0x11, 0x00


	//----- nvinfo : EIATTR_KPARAM_INFO
	.align		4
.L_15:
        /*0048*/ 	.byte	0x04, 0x17
        /*004a*/ 	.short	(.L_17 - .L_16)
.L_16:
        /*004c*/ 	.word	0x00000000
        /*0050*/ 	.short	0x0009
        /*0052*/ 	.short	0x0030
        /*0054*/ 	.byte	0x00, 0xf0, 0x11, 0x00


	//----- nvinfo : EIATTR_KPARAM_INFO
	.align		4
.L_17:
        /*0058*/ 	.byte	0x04, 0x17
        /*005a*/ 	.short	(.L_19 - .L_18)
.L_18:
        /*005c*/ 	.word	0x00000000
        /*0060*/ 	.short	0x0008
        /*0062*/ 	.short	0x002c
        /*0064*/ 	.byte	0x00, 0xf0, 0x11, 0x00


	//----- nvinfo : EIATTR_KPARAM_INFO
	.align		4
.L_19:
        /*0068*/ 	.byte	0x04, 0x17
        /*006a*/ 	.short	(.L_21 - .L_20)
.L_20:
        /*006c*/ 	.word	0x00000000
        /*0070*/ 	.short	0x0007
        /*0072*/ 	.short	0x0028
        /*0074*/ 	.byte	0x00, 0xf0, 0x11, 0x00


	//----- nvinfo : EIATTR_KPARAM_INFO
	.align		4
.L_21:
        /*0078*/ 	.byte	0x04, 0x17
        /*007a*/ 	.short	(.L_23 - .L_22)
.L_22:
        /*007c*/ 	.word	0x00000000
        /*0080*/ 	.short	0x0006
        /*0082*/ 	.short	0x0024
        /*0084*/ 	.byte	0x00, 0xf0, 0x11, 0x00


	//----- nvinfo : EIATTR_KPARAM_INFO
	.align		4
.L_23:
        /*0088*/ 	.byte	0x04, 0x17
        /*008a*/ 	.short	(.L_25 - .L_24)
.L_24:
        /*008c*/ 	.word	0x00000000
        /*0090*/ 	.short	0x0005
        /*0092*/ 	.short	0x0020
        /*0094*/ 	.byte	0x00, 0xf0, 0x11, 0x00


	//----- nvinfo : EIATTR_KPARAM_INFO
	.align		4
.L_25:
        /*0098*/ 	.byte	0x04, 0x17
        /*009a*/ 	.short	(.L_27 - .L_26)
.L_26:
        /*009c*/ 	.word	0x00000000
        /*00a0*/ 	.short	0x0004
        /*00a2*/ 	.short	0x001c
        /*00a4*/ 	.byte	0x00, 0xf0, 0x11, 0x00


	//----- nvinfo : EIATTR_KPARAM_INFO
	.align		4
.L_27:
        /*00a8*/ 	.byte	0x04, 0x17
        /*00aa*/ 	.short	(.L_29 - .L_28)
.L_28:
        /*00ac*/ 	.word	0x00000000
        /*00b0*/ 	.short	0x0003
        /*00b2*/ 	.short	0x0018
        /*00b4*/ 	.byte	0x00, 0xf0, 0x11, 0x00


	//----- nvinfo : EIATTR_KPARAM_INFO
	.align		4
.L_29:
        /*00b8*/ 	.byte	0x04, 0x17
        /*00ba*/ 	.short	(.L_31 - .L_30)
.L_30:
        /*00bc*/ 	.word	0x00000000
        /*00c0*/ 	.short	0x0002
        /*00c2*/ 	.short	0x0010
        /*00c4*/ 	.byte	0x00, 0xf4, 0x21, 0x00


	//----- nvinfo : EIATTR_KPARAM_INFO
	.align		4
.L_31:
        /*00c8*/ 	.byte	0x04, 0x17
        /*00ca*/ 	.short	(.L_33 - .L_32)
.L_32:
        /*00cc*/ 	.word	0x00000000
        /*00d0*/ 	.short	0x0001
        /*00d2*/ 	.short	0x0008
        /*00d4*/ 	.byte	0x00, 0xf4, 0x21, 0x00


	//----- nvinfo : EIATTR_KPARAM_INFO
	.align		4
.L_33:
        /*00d8*/ 	.byte	0x04, 0x17
        /*00da*/ 	.short	(.L_35 - .L_34)
.L_34:
        /*00dc*/ 	.word	0x00000000
        /*00e0*/ 	.short	0x0000
        /*00e2*/ 	.short	0x0000
        /*00e4*/ 	.byte	0x00, 0xf4, 0x21, 0x00


	//----- nvinfo : EIATTR_SPARSE_MMA_MASK
	.align		4
.L_35:
        /*00e8*/ 	.byte	0x03, 0x50
        /*00ea*/ 	.short	0x0000


	//----- nvinfo : EIATTR_MAXREG_COUNT
	.align		4
        /*00ec*/ 	.byte	0x03, 0x1b
        /*00ee*/ 	.short	0x00ff


	//----- nvinfo : EIATTR_NUM_BARRIERS
	.align		4
        /*00f0*/ 	.byte	0x02, 0x4c
        /*00f2*/ 	.byte	0x01
	.zero		1


	//----- nvinfo : EIATTR_VRC_CTA_INIT_COUNT
	.align		4
        /*00f4*/ 	.byte	0x02, 0x4a
	.zero		1
	.zero		1


	//----- nvinfo : EIATTR_EXIT_INSTR_OFFSETS
	.align		4
        /*00f8*/ 	.byte	0x04, 0x1c
        /*00fa*/ 	.short	(.L_37 - .L_36)


	//   ....[0]....
.L_36:
        /*00fc*/ 	.word	0x000025c0


	//   ....[1]....
        /*0100*/ 	.word	0x000025e0


	//----- nvinfo : EIATTR_REQNTID
	.align		4
.L_37:
        /*0104*/ 	.byte	0x04, 0x10
        /*0106*/ 	.short	(.L_39 - .L_38)
.L_38:
        /*0108*/ 	.word	0x00000100
        /*010c*/ 	.word	0x00000001
        /*0110*/ 	.word	0x00000001


	//----- nvinfo : EIATTR_CBANK_PARAM_SIZE
	.align		4
.L_39:
        /*0114*/ 	.byte	0x03, 0x19
        /*0116*/ 	.short	0x0050


	//----- nvinfo : EIATTR_PARAM_CBANK
	.align		4
        /*0118*/ 	.byte	0x04, 0x0a
        /*011a*/ 	.short	(.L_41 - .L_40)
	.align		4
.L_40:
        /*011c*/ 	.word	index@(.nv.constant0.matmul_kernel)
        /*0120*/ 	.short	0x0380
        /*0122*/ 	.short	0x0050


	//----- nvinfo : EIATTR_SW_WAR
	.align		4
.L_41:
        /*0124*/ 	.byte	0x04, 0x36
        /*0126*/ 	.short	(.L_43 - .L_42)
.L_42:
        /*0128*/ 	.word	0x00000008
.L_43:


//--------------------- .nv.compat                --------------------------
	.section	.nv.compat,"",@"SHT_CUDA_COMPAT_INFO"
	.align	4
        /*0000*/ 	.byte	0x02, 0x02, 0x02, 0x00, 0x02, 0x05, 0x05, 0x00, 0x02, 0x03, 0x00, 0x00, 0x02, 0x06, 0x01, 0x00


//--------------------- .nv.callgraph             --------------------------
	.section	.nv.callgraph,"",@"SHT_CUDA_CALLGRAPH"
	.align	4
	.sectionentsize	8
	.align		4
        /*0000*/ 	.word	0x00000000
	.align		4
        /*0004*/ 	.word	0xffffffff
	.align		4
        /*0008*/ 	.word	0x00000000
	.align		4
        /*000c*/ 	.word	0xfffffffe
	.align		4
        /*0010*/ 	.word	0x00000000
	.align		4
        /*0014*/ 	.word	0xfffffffd
	.align		4
        /*0018*/ 	.word	0x00000000
	.align		4
        /*001c*/ 	.word	0xfffffffc


//--------------------- .text.matmul_kernel       --------------------------
	.section	.text.matmul_kernel,"ax",@progbits
	.align	128
        .global         matmul_kernel
        .type           matmul_kernel,@function
        .size           matmul_kernel,(.L_x_3 - matmul_kernel)
        .other          matmul_kernel,@"STO_CUDA_ENTRY STV_DEFAULT"
matmul_kernel:
.text.matmul_kernel:
[----:B------:R-:W0:Y:S08]  /*0000*/  LDC R1, c[0x0][0x37c] ;  /* 0x0000df00ff017b82 */ /* 0x000e300000000800 */
[----:B------:R-:W1:Y:S01]  /*0010*/  LDC.64 R12, c[0x0][0x398] ;  /* 0x0000e600ff0c7b82 */ /* 0x000e620000000a00 */
[----:B------:R-:W2:Y:S01]  /*0020*/  S2R R5, SR_CTAID.X ;  /* 0x0000000000057919 */ /* 0x000ea20000002500 */
[----:B------:R-:W3:Y:S01]  /*0030*/  LDCU UR6, c[0x0][0x3a0] ;  /* 0x00007400ff0677ac */ /* 0x000ee20008000800 */
[----:B------:R-:W-:Y:S01]  /*0040*/  UMOV UR5, 0x400 ;  /* 0x0000040000057882 */ /* 0x000fe20000000000 */
[----:B------:R-:W4:Y:S04]  /*0050*/  LDCU.64 UR10, c[0x0][0x358] ;  /* 0x00006b00ff0a77ac */ /* 0x000f280008000a00 */
[----:B------:R-:W5:Y:S01]  /*0060*/  S2UR UR7, SR_CgaCtaId ;  /* 0x00000000000779c3 */ /* 0x000f620000008800 */
[----:B---3--:R-:W-:Y:S01]  /*0070*/  UIADD3 UR6, UPT, UPT, UR6, 0x3f, URZ ;  /* 0x0000003f06067890 */ /* 0x008fe2000fffe0ff */
[----:B-1----:R-:W-:-:S03]  /*0080*/  VIADD R0, R13, 0x1f ;  /* 0x0000001f0d007836 */ /* 0x002fc60000000000 */
[----:B------:R-:W-:Y:S02]  /*0090*/  UISETP.GT.AND UP0, UPT, UR6, 0x3f, UPT ;  /* 0x0000003f0600788c */ /* 0x000fe4000bf04270 */
[----:B------:R-:W-:Y:S01]  /*00a0*/  SHF.R.S32.HI R3, RZ, 0x1f, R0 ;  /* 0x0000001fff037819 */ /* 0x000fe20000011400 */
[----:B-----5:R-:W-:-:S03]  /*00b0*/  ULEA UR7, UR7, UR5, 0x18 ;  /* 0x0000000507077291 */ /* 0x020fc6000f8ec0ff */
[----:B------:R-:W-:Y:S02]  /*00c0*/  LEA.HI R3, R3, R0, RZ, 0x5 ;  /* 0x0000000003037211 */ /* 0x000fe400078f28ff */
[----:B--2---:R-:W-:Y:S02]  /*00d0*/  IABS R8, R5 ;  /* 0x0000000500087213 */ /* 0x004fe40000000000 */
[----:B------:R-:W-:-:S05]  /*00e0*/  SHF.R.S32.HI R3, RZ, 0x5, R3 ;  /* 0x00000005ff037819 */ /* 0x000fca0000011403 */
[----:B------:R-:W-:-:S05]  /*00f0*/  IMAD.SHL.U32 R4, R3, 0x8, RZ ;  /* 0x0000000803047824 */ /* 0x000fca00078e00ff */
[-C--:B------:R-:W-:Y:S02]  /*0100*/  IABS R7, R4.reuse ;  /* 0x0000000400077213 */ /* 0x080fe40000000000 */
[----:B------:R-:W-:Y:S02]  /*0110*/  IABS R10, R4 ;  /* 0x00000004000a7213 */ /* 0x000fe40000000000 */
[----:B------:R-:W1:Y:S08]  /*0120*/  I2F.RP R0, R7 ;  /* 0x0000000700007306 */ /* 0x000e700000209400 */
[----:B-1----:R-:W1:Y:S02]  /*0130*/  MUFU.RCP R0, R0 ;  /* 0x0000000000007308 */ /* 0x002e640000001000 */
[----:B-1----:R-:W-:-:S02]  /*0140*/  VIADD R2, R0, 0xffffffe ;  /* 0x0ffffffe00027836 */ /* 0x002fc40000000000 */
[----:B------:R-:W-:-:S04]  /*0150*/  IMAD.MOV R0, RZ, RZ, -R10 ;  /* 0x000000ffff007224 */ /* 0x000fc800078e0a0a */
[----:B------:R1:W2:Y:S02]  /*0160*/  F2I.FTZ.U32.TRUNC.NTZ R3, R2 ;  /* 0x0000000200037305 */ /* 0x0002a4000021f000 */
[----:B-1----:R-:W-:Y:S02]  /*0170*/  IMAD.MOV.U32 R2, RZ, RZ, RZ ;  /* 0x000000ffff027224 */ /* 0x002fe400078e00ff */
[----:B--2---:R-:W-:-:S04]  /*0180*/  IMAD.MOV R6, RZ, RZ, -R3 ;  /* 0x000000ffff067224 */ /* 0x004fc800078e0a03 */
[----:B------:R-:W-:Y:S02]  /*0190*/  IMAD R9, R6, R7, RZ ;  /* 0x0000000706097224 */ /* 0x000fe400078e02ff */
[----:B------:R-:W-:Y:S02]  /*01a0*/  IMAD.MOV.U32 R6, RZ, RZ, R8 ;  /* 0x000000ffff067224 */ /* 0x000fe400078e0008 */
[----:B------:R-:W-:-:S06]  /*01b0*/  IMAD.HI.U32 R3, R3, R9, R2 ;  /* 0x0000000903037227 */ /* 0x000fcc00078e0002 */
[----:B------:R-:W-:-:S04]  /*01c0*/  IMAD.HI.U32 R3, R3, R6, RZ ;  /* 0x0000000603037227 */ /* 0x000fc800078e00ff */
[----:B------:R-:W-:-:S05]  /*01d0*/  IMAD R0, R3, R0, R6 ;  /* 0x0000000003007224 */ /* 0x000fca00078e0206 */
[----:B------:R-:W-:-:S13]  /*01e0*/  ISETP.GT.U32.AND P1, PT, R7, R0, PT ;  /* 0x000000000700720c */ /* 0x000fda0003f24070 */
[----:B------:R-:W-:Y:S02]  /*01f0*/  @!P1 IMAD.IADD R0, R0, 0x1, -R7 ;  /* 0x0000000100009824 */ /* 0x000fe400078e0a07 */
[----:B------:R-:W-:Y:S01]  /*0200*/  @!P1 VIADD R3, R3, 0x1 ;  /* 0x0000000103039836 */ /* 0x000fe20000000000 */
[----:B------:R-:W-:Y:S02]  /*0210*/  ISETP.NE.AND P1, PT, R4, RZ, PT ;  /* 0x000000ff0400720c */ /* 0x000fe40003f25270 */
[----:B------:R-:W-:Y:S02]  /*0220*/  ISETP.GE.U32.AND P0, PT, R0, R7, PT ;  /* 0x000000070000720c */ /* 0x000fe40003f06070 */
[----:B------:R-:W-:-:S04]  /*0230*/  LOP3.LUT R0, R5, R4, RZ, 0x3c, !PT ;  /* 0x0000000405007212 */ /* 0x000fc800078e3cff */
[----:B------:R-:W-:Y:S01]  /*0240*/  ISETP.GE.AND P2, PT, R0, RZ, PT ;  /* 0x000000ff0000720c */ /* 0x000fe20003f46270 */
[----:B------:R-:W-:-:S06]  /*0250*/  VIADD R0, R12, 0x1f ;  /* 0x0000001f0c007836 */ /* 0x000fcc0000000000 */
[----:B------:R-:W-:-:S04]  /*0260*/  @P0 VIADD R3, R3, 0x1 ;  /* 0x0000000103030836 */ /* 0x000fc80000000000 */
[----:B------:R-:W-:Y:S01]  /*0270*/  IMAD.MOV.U32 R2, RZ, RZ, R3 ;  /* 0x000000ffff027224 */ /* 0x000fe200078e0003 */
[----:B------:R-:W-:-:S03]  /*0280*/  SHF.R.S32.HI R3, RZ, 0x1f, R0 ;  /* 0x0000001fff037819 */ /* 0x000fc60000011400 */
[----:B------:R-:W-:Y:S01]  /*0290*/  @!P2 IMAD.MOV R2, RZ, RZ, -R2 ;  /* 0x000000ffff02a224 */ /* 0x000fe200078e0a02 */
[----:B------:R-:W-:Y:S02]  /*02a0*/  @!P1 LOP3.LUT R2, RZ, R4, RZ, 0x33, !PT ;  /* 0x00000004ff029212 */ /* 0x000fe400078e33ff */
[----:B------:R-:W-:-:S03]  /*02b0*/  LEA.HI R3, R3, R0, RZ, 0x5 ;  /* 0x0000000003037211 */ /* 0x000fc600078f28ff */
[----:B------:R-:W-:Y:S02]  /*02c0*/  IMAD.SHL.U32 R6, R2, 0x8, RZ ;  /* 0x0000000802067824 */ /* 0x000fe400078e00ff */
[----:B------:R-:W-:-:S03]  /*02d0*/  IMAD.MOV R2, RZ, RZ, -R2 ;  /* 0x000000ffff027224 */ /* 0x000fc600078e0a02 */
[----:B------:R-:W-:Y:S01]  /*02e0*/  LEA.HI.SX32 R3, R3, -R6, 0x1b ;  /* 0x8000000603037211 */ /* 0x000fe200078fdaff */
[----:B------:R-:W-:-:S03]  /*02f0*/  IMAD R11, R4, R2, R5 ;  /* 0x00000002040b7224 */ /* 0x000fc600078e0205 */
[----:B------:R-:W-:-:S04]  /*0300*/  VIMNMX R8, PT, PT, R3, 0x8, PT ;  /* 0x0000000803087848 */ /* 0x000fc80003fe0100 */
[-C--:B------:R-:W-:Y:S02]  /*0310*/  IABS R7, R8.reuse ;  /* 0x0000000800077213 */ /* 0x080fe40000000000 */
[----:B------:R-:W-:Y:S02]  /*0320*/  IABS R4, R8 ;  /* 0x0000000800047213 */ /* 0x000fe40000000000 */
[----:B------:R-:W1:Y:S08]  /*0330*/  I2F.RP R0, R7 ;  /* 0x0000000700007306 */ /* 0x000e700000209400 */
[----:B-1----:R-:W1:Y:S02]  /*0340*/  MUFU.RCP R0, R0 ;  /* 0x0000000000007308 */ /* 0x002e640000001000 */
[----:B-1----:R-:W-:-:S02]  /*0350*/  VIADD R3, R0, 0xffffffe ;  /* 0x0ffffffe00037836 */ /* 0x002fc40000000000 */
[----:B------:R-:W-:-:S04]  /*0360*/  IMAD.MOV R0, RZ, RZ, -R4 ;  /* 0x000000ffff007224 */ /* 0x000fc800078e0a04 */
[----:B------:R-:W1:Y:S02]  /*0370*/  F2I.FTZ.U32.TRUNC.NTZ R3, R3 ;  /* 0x0000000300037305 */ /* 0x000e64000021f000 */
[----:B-1----:R-:W-:-:S04]  /*0380*/  IMAD.MOV R9, RZ, RZ, -R3 ;  /* 0x000000ffff097224 */ /* 0x002fc800078e0a03 */
[----:B------:R-:W-:Y:S01]  /*0390*/  IMAD.MOV.U32 R2, RZ, RZ, R9 ;  /* 0x000000ffff027224 */ /* 0x000fe200078e0009 */
[----:B------:R-:W-:-:S03]  /*03a0*/  IABS R9, R11 ;  /* 0x0000000b00097213 */ /* 0x000fc60000000000 */
[----:B------:R-:W-:Y:S02]  /*03b0*/  IMAD R5, R2, R7, RZ ;  /* 0x0000000702057224 */ /* 0x000fe400078e02ff */
[----:B------:R-:W-:-:S04]  /*03c0*/  IMAD.MOV.U32 R2, RZ, RZ, RZ ;  /* 0x000000ffff027224 */ /* 0x000fc800078e00ff */
[----:B------:R-:W-:Y:S01]  /*03d0*/  IMAD.HI.U32 R2, R3, R5, R2 ;  /* 0x0000000503027227 */ /* 0x000fe200078e0002 */
[----:B------:R-:W-:-:S04]  /*03e0*/  LOP3.LUT R3, R11, R8, RZ, 0x3c, !PT ;  /* 0x000000080b037212 */ /* 0x000fc800078e3cff */
[----:B------:R-:W-:Y:S01]  /*03f0*/  ISETP.GE.AND P2, PT, R3, RZ, PT ;  /* 0x000000ff0300720c */ /* 0x000fe20003f46270 */
[----:B------:R-:W-:-:S04]  /*0400*/  IMAD.HI.U32 R2, R2, R9, RZ ;  /* 0x0000000902027227 */ /* 0x000fc800078e00ff */
[----:B------:R-:W-:-:S05]  /*0410*/  IMAD R0, R2, R0, R9 ;  /* 0x0000000002007224 */ /* 0x000fca00078e0209 */
[----:B------:R-:W-:-:S13]  /*0420*/  ISETP.GT.U32.AND P1, PT, R7, R0, PT ;  /* 0x000000000700720c */ /* 0x000fda0003f24070 */
[----:B------:R-:W-:Y:S02]  /*0430*/  @!P1 IMAD.IADD R0, R0, 0x1, -R7 ;  /* 0x0000000100009824 */ /* 0x000fe400078e0a07 */
[----:B------:R-:W-:Y:S01]  /*0440*/  @!P1 VIADD R2, R2, 0x1 ;  /* 0x0000000102029836 */ /* 0x000fe20000000000 */
[----:B------:R-:W-:Y:S02]  /*0450*/  ISETP.NE.AND P1, PT, R8, RZ, PT ;  /* 0x000000ff0800720c */ /* 0x000fe40003f25270 */
[----:B------:R-:W-:Y:S02]  /*0460*/  ISETP.GE.U32.AND P0, PT, R0, R7, PT ;  /* 0x000000070000720c */ /* 0x000fe40003f06070 */
[----:B------:R-:W1:Y:S11]  /*0470*/  S2R R0, SR_TID.X ;  /* 0x0000000000007919 */ /* 0x000e760000002100 */
[----:B------:R-:W-:Y:S01]  /*0480*/  @P0 VIADD R2, R2, 0x1 ;  /* 0x0000000102020836 */ /* 0x000fe20000000000 */
[----:B------:R-:W-:-:S03]  /*0490*/  PLOP3.LUT P0, PT, PT, PT, UP0, 0x80, 0x8 ;  /* 0x000000000008781c */ /* 0x000fc60003f0f008 */
[----:B------:R-:W-:Y:S01]  /*04a0*/  @!P2 IMAD.MOV R2, RZ, RZ, -R2 ;  /* 0x000000ffff02a224 */ /* 0x000fe200078e0a02 */
[----:B------:R-:W-:-:S05]  /*04b0*/  @!P1 LOP3.LUT R2, RZ, R8, RZ, 0x33, !PT ;  /* 0x00000008ff029212 */ /* 0x000fca00078e33ff */
[----:B------:R-:W-:Y:S02]  /*04c0*/  IMAD.MOV R3, RZ, RZ, -R2 ;  /* 0x000000ffff037224 */ /* 0x000fe400078e0a02 */
[----:B------:R-:W-:Y:S02]  /*04d0*/  IMAD.SHL.U32 R22, R2, 0x20, RZ ;  /* 0x0000002002167824 */ /* 0x000fe400078e00ff */
[----:B------:R-:W-:Y:S01]  /*04e0*/  IMAD R3, R8, R3, R11 ;  /* 0x0000000308037224 */ /* 0x000fe200078e020b */
[----:B------:R-:W-:Y:S02]  /*04f0*/  @!P0 CS2R R8, SRZ ;  /* 0x0000000000088805 */ /* 0x000fe4000001ff00 */
[----:B------:R-:W-:Y:S01]  /*0500*/  @!P0 CS2R R10, SRZ ;  /* 0x00000000000a8805 */ /* 0x000fe2000001ff00 */
[----:B------:R-:W-:Y:S01]  /*0510*/  IMAD.IADD R3, R6, 0x1, R3 ;  /* 0x0000000106037824 */ /* 0x000fe200078e0203 */
[----:B-1----:R-:W-:Y:S02]  /*0520*/  SHF.R.U32.HI R4, RZ, 0x5, R0 ;  /* 0x00000005ff047819 */ /* 0x002fe40000011600 */
[----:B------:R-:W-:-:S02]  /*0530*/  LOP3.LUT R16, R0, 0x1f, RZ, 0xc0, !PT ;  /* 0x0000001f00107812 */ /* 0x000fc400078ec0ff */
[----:B------:R-:W-:Y:S02]  /*0540*/  R2UR UR4, R4 ;  /* 0x00000000040472ca */ /* 0x000fe400000e0000 */
[----:B------:R-:W-:Y:S01]  /*0550*/  SHF.R.U32.HI R37, RZ, 0x5, R0 ;  /* 0x00000005ff257819 */ /* 0x000fe20000011600 */
[----:B------:R-:W-:Y:S01]  /*0560*/  IMAD R16, R3, 0x20, R16 ;  /* 0x0000002003107824 */ /* 0x000fe200078e0210 */
[C---:B------:R-:W-:Y:S02]  /*0570*/  LOP3.LUT R3, R0.reuse, 0xc0, RZ, 0xc0, !PT ;  /* 0x000000c000037812 */ /* 0x040fe400078ec0ff */
[C---:B------:R-:W-:Y:S02]  /*0580*/  LOP3.LUT R17, R0.reuse, 0x3f, RZ, 0xc0, !PT ;  /* 0x0000003f00117812 */ /* 0x040fe400078ec0ff */
[----:B------:R-:W-:Y:S02]  /*0590*/  SGXT.U32 R37, R37, 0x3 ;  /* 0x000000032525781a */ /* 0x000fe40000000000 */
[----:B------:R-:W-:-:S03]  /*05a0*/  @!P0 LOP3.LUT R48, R0, 0x80, RZ, 0xc0, !PT ;  /* 0x0000008000308812 */ /* 0x000fc600078ec0ff */
[----:B------:R-:W-:Y:S01]  /*05b0*/  UIADD3 UR5, UPT, UPT, UR4, 0x18, URZ ;  /* 0x0000001804057890 */ /* 0x000fe2000fffe0ff */
[----:B0---4-:R-:W-:Y:S11]  /*05c0*/  BRA.U !UP0, `(.L_x_0) ;  /* 0x0000001908ec7547 */ /* 0x011ff6000b800000 */
[----:B------:R-:W-:Y:S01]  /*05d0*/  IABS R23, R12 ;  /* 0x0000000c00177213 */ /* 0x000fe20000000000 */
[----:B------:R-:W0:Y:S01]  /*05e0*/  LDCU UR8, c[0x0][0x3b0] ;  /* 0x00007600ff0877ac */ /* 0x000e220008000800 */
[----:B------:R-:W-:Y:S01]  /*05f0*/  IABS R2, R13 ;  /* 0x0000000d00027213 */ /* 0x000fe20000000000 */
[----:B------:R-:W-:Y:S01]  /*0600*/  IMAD.SHL.U32 R27, R0, 0x8, RZ ;  /* 0x00000008001b7824 */ /* 0x000fe200078e00ff */
[----:B------:R-:W1:Y:S01]  /*0610*/  I2F.RP R9, R23 ;  /* 0x0000001700097306 */ /* 0x000e620000209400 */
[----:B------:R-:W-:Y:S01]  /*0620*/  IABS R14, R16 ;  /* 0x00000010000e7213 */ /* 0x000fe20000000000 */
[----:B------:R-:W2:Y:S01]  /*0630*/  LDCU.128 UR28, c[0x0][0x380] ;  /* 0x00007000ff1c77ac */ /* 0x000ea20008000c00 */
[----:B------:R-:W-:Y:S02]  /*0640*/  LEA.HI R18, R3, R22, RZ, 0x1a ;  /* 0x0000001603127211 */ /* 0x000fe400078fd0ff */
[----:B------:R-:W-:Y:S01]  /*0650*/  ISETP.GE.AND P3, PT, R16, RZ, PT ;  /* 0x000000ff1000720c */ /* 0x000fe20003f66270 */
[----:B------:R-:W3:Y:S01]  /*0660*/  LDCU UR9, c[0x0][0x3a4] ;  /* 0x00007480ff0977ac */ /* 0x000ee20008000800 */
[----:B------:R-:W-:Y:S01]  /*0670*/  IABS R25, R18 ;  /* 0x0000001200197213 */ /* 0x000fe20000000000 */
[----:B------:R-:W4:Y:S01]  /*0680*/  I2F.RP R8, R2 ;  /* 0x0000000200087306 */ /* 0x000f220000209400 */
[----:B------:R-:W-:Y:S01]  /*0690*/  VIADD R20, R18, 0x1c ;  /* 0x0000001c12147836 */ /* 0x000fe20000000000 */
[----:B------:R-:W-:Y:S01]  /*06a0*/  LOP3.LUT R48, R0, 0x80, RZ, 0xc0, !PT ;  /* 0x0000008000307812 */ /* 0x000fe200078ec0ff */
[C---:B------:R-:W-:Y:S01]  /*06b0*/  VIADD R24, R18.reuse, 0x18 ;  /* 0x0000001812187836 */ /* 0x040fe20000000000 */
[----:B------:R-:W5:Y:S01]  /*06c0*/  LDCU UR26, c[0x0][0x3ac] ;  /* 0x00007580ff1a77ac */ /* 0x000f620008000800 */
[C---:B------:R-:W-:Y:S01]  /*06d0*/  VIADD R28, R18.reuse, 0x10 ;  /* 0x00000010121c7836 */ /* 0x040fe20000000000 */
[----:B------:R-:W-:Y:S01]  /*06e0*/  LOP3.LUT R31, R37, 0x10, RZ, 0xfc, !PT ;  /* 0x00000010251f7812 */ /* 0x000fe200078efcff */
[C---:B------:R-:W-:Y:S01]  /*06f0*/  VIADD R26, R18.reuse, 0x14 ;  /* 0x00000014121a7836 */ /* 0x040fe20000000000 */
[----:B-1----:R-:W1:Y:S01]  /*0700*/  MUFU.RCP R9, R9 ;  /* 0x0000000900097308 */ /* 0x002e620000001000 */
[C---:B------:R-:W-:Y:S01]  /*0710*/  VIADD R29, R18.reuse, 0xc ;  /* 0x0000000c121d7836 */ /* 0x040fe20000000000 */
[----:B------:R-:W-:Y:S01]  /*0720*/  IABS R19, R28 ;  /* 0x0000001c00137213 */ /* 0x000fe20000000000 */
[----:B------:R-:W-:Y:S01]  /*0730*/  VIADD R30, R18, 0x4 ;  /* 0x00000004121e7836 */ /* 0x000fe20000000000 */
[----:B------:R-:W-:Y:S01]  /*0740*/  IABS R15, R26 ;  /* 0x0000001a000f7213 */ /* 0x000fe20000000000 */
[----:B------:R-:W0:Y:S01]  /*0750*/  LDCU UR27, c[0x0][0x3a8] ;  /* 0x00007500ff1b77ac */ /* 0x000e220008000800 */
[----:B------:R-:W-:-:S02]  /*0760*/  IABS R21, R29 ;  /* 0x0000001d00157213 */ /* 0x000fc40000000000 */
[----:B----4-:R-:W4:Y:S01]  /*0770*/  MUFU.RCP R8, R8 ;  /* 0x0000000800087308 */ /* 0x010f220000001000 */
[C---:B------:R-:W-:Y:S01]  /*0780*/  LOP3.LUT R33, R37.reuse, 0x20, RZ, 0xfc, !PT ;  /* 0x0000002025217812 */ /* 0x040fe200078efcff */
[----:B------:R-:W2:Y:S01]  /*0790*/  LDCU UR12, c[0x0][0x3a0] ;  /* 0x00007400ff0c77ac */ /* 0x000ea20008000800 */
[C---:B------:R-:W-:Y:S02]  /*07a0*/  LOP3.LUT R35, R37.reuse, 0x28, RZ, 0xfc, !PT ;  /* 0x0000002825237812 */ /* 0x040fe400078efcff */
[----:B------:R-:W-:Y:S01]  /*07b0*/  LOP3.LUT R41, R37, 0x8, RZ, 0xfc, !PT ;  /* 0x0000000825297812 */ /* 0x000fe200078efcff */
[----:B-----5:R-:W-:Y:S01]  /*07c0*/  IMAD R32, R17, UR26, RZ ;  /* 0x0000001a11207c24 */ /* 0x020fe2000f8e02ff */
[----:B------:R-:W-:Y:S01]  /*07d0*/  LOP3.LUT R39, R37, 0x30, RZ, 0xfc, !PT ;  /* 0x0000003025277812 */ /* 0x000fe200078efcff */
[----:B-1----:R-:W-:-:S04]  /*07e0*/  VIADD R6, R9, 0xffffffe ;  /* 0x0ffffffe09067836 */ /* 0x002fc80000000000 */
[----:B------:R1:W5:Y:S01]  /*07f0*/  F2I.FTZ.U32.TRUNC.NTZ R7, R6 ;  /* 0x0000000600077305 */ /* 0x000362000021f000 */
[----:B0-----:R-:W-:Y:S01]  /*0800*/  IMAD R31, R31, UR27, RZ ;  /* 0x0000001b1f1f7c24 */ /* 0x001fe2000f8e02ff */
[----:B------:R-:W-:Y:S01]  /*0810*/  USHF.L.U32 UR13, UR27, 0x6, URZ ;  /* 0x000000061b0d7899 */ /* 0x000fe200080006ff */
[----:B----4-:R-:W-:Y:S01]  /*0820*/  VIADD R4, R8, 0xffffffe ;  /* 0x0ffffffe08047836 */ /* 0x010fe20000000000 */
[----:B------:R-:W-:Y:S02]  /*0830*/  UIMAD UR5, UR5, UR27, URZ ;  /* 0x0000001b050572a4 */ /* 0x000fe4000f8e02ff */
[----:B------:R-:W-:Y:S02]  /*0840*/  IMAD R33, R33, UR27, RZ ;  /* 0x0000001b21217c24 */ /* 0x000fe4000f8e02ff */
[----:B------:R0:W4:Y:S01]  /*0850*/  F2I.FTZ.U32.TRUNC.NTZ R5, R4 ;  /* 0x0000000400057305 */ /* 0x000122000021f000 */
[----:B-1----:R-:W-:Y:S02]  /*0860*/  IMAD.MOV.U32 R6, RZ, RZ, RZ ;  /* 0x000000ffff067224 */ /* 0x002fe400078e00ff */
[----:B------:R-:W-:-:S02]  /*0870*/  IMAD R35, R35, UR27, RZ ;  /* 0x0000001b23237c24 */ /* 0x000fc4000f8e02ff */
[----:B------:R-:W-:Y:S02]  /*0880*/  IMAD R37, R37, UR27, RZ ;  /* 0x0000001b25257c24 */ /* 0x000fe4000f8e02ff */
[--C-:B-----5:R-:W-:Y:S02]  /*0890*/  IMAD.MOV R10, RZ, RZ, -R7.reuse ;  /* 0x000000ffff0a7224 */ /* 0x120fe400078e0a07 */
[----:B0-----:R-:W-:Y:S02]  /*08a0*/  IMAD.MOV.U32 R4, RZ, RZ, RZ ;  /* 0x000000ffff047224 */ /* 0x001fe400078e00ff */
[----:B------:R-:W-:Y:S02]  /*08b0*/  IMAD R11, R10, R23, RZ ;  /* 0x000000170a0b7224 */ /* 0x000fe400078e02ff */
[----:B------:R-:W-:Y:S02]  /*08c0*/  IMAD.MOV.U32 R10, RZ, RZ, R14 ;  /* 0x000000ffff0a7224 */ /* 0x000fe400078e000e */
[----:B------:R-:W-:Y:S01]  /*08d0*/  IMAD.HI.U32 R7, R7, R11, R6 ;  /* 0x0000000b07077227 */ /* 0x000fe200078e0006 */
[----:B------:R-:W-:-:S03]  /*08e0*/  IABS R11, R24 ;  /* 0x00000018000b7213 */ /* 0x000fc60000000000 */
[----:B----4-:R-:W-:Y:S02]  /*08f0*/  IMAD.MOV R9, RZ, RZ, -R5 ;  /* 0x000000ffff097224 */ /* 0x010fe400078e0a05 */
[----:B------:R-:W-:-:S04]  /*0900*/  IMAD.HI.U32 R7, R7, R10, RZ ;  /* 0x0000000a07077227 */ /* 0x000fc800078e00ff */
[----:B------:R-:W-:Y:S02]  /*0910*/  IMAD.MOV R7, RZ, RZ, -R7 ;  /* 0x000000ffff077224 */ /* 0x000fe400078e0a07 */
[----:B------:R-:W-:Y:S02]  /*0920*/  IMAD R3, R9, R2, RZ ;  /* 0x0000000209037224 */ /* 0x000fe400078e02ff */
[----:B------:R-:W-:Y:S01]  /*0930*/  IMAD R10, R23, R7, R10 ;  /* 0x00000007170a7224 */ /* 0x000fe200078e020a */
[----:B------:R-:W-:Y:S01]  /*0940*/  IABS R7, R20 ;  /* 0x0000001400077213 */ /* 0x000fe20000000000 */
[----:B------:R-:W-:-:S03]  /*0950*/  IMAD.HI.U32 R4, R5, R3, R4 ;  /* 0x0000000305047227 */ /* 0x000fc600078e0004 */
[----:B------:R-:W-:Y:S01]  /*0960*/  ISETP.GT.U32.AND P0, PT, R23, R10, PT ;  /* 0x0000000a1700720c */ /* 0x000fe20003f04070 */
[----:B------:R-:W-:Y:S02]  /*0970*/  IMAD R39, R39, UR27, RZ ;  /* 0x0000001b27277c24 */ /* 0x000fe4000f8e02ff */
[----:B------:R-:W-:-:S04]  /*0980*/  IMAD.HI.U32 R3, R4, R7, RZ ;  /* 0x0000000704037227 */ /* 0x000fc800078e00ff */
[----:B------:R-:W-:-:S04]  /*0990*/  IMAD.HI.U32 R5, R4, R11, RZ ;  /* 0x0000000b04057227 */ /* 0x000fc800078e00ff */
[----:B------:R-:W-:Y:S02]  /*09a0*/  IMAD.MOV R9, RZ, RZ, -R3 ;  /* 0x000000ffff097224 */ /* 0x000fe400078e0a03 */
[----:B------:R-:W-:Y:S01]  /*09b0*/  @!P0 IMAD.IADD R10, R10, 0x1, -R23 ;  /* 0x000000010a0a8824 */ /* 0x000fe200078e0a17 */
[----:B------:R-:W-:Y:S01]  /*09c0*/  ISETP.GE.AND P0, PT, R18, RZ, PT ;  /* 0x000000ff1200720c */ /* 0x000fe20003f06270 */
[----:B------:R-:W-:Y:S02]  /*09d0*/  IMAD.MOV R14, RZ, RZ, -R5 ;  /* 0x000000ffff0e7224 */ /* 0x000fe400078e0a05 */
[----:B------:R-:W-:Y:S01]  /*09e0*/  IMAD R5, R2, R9, R7 ;  /* 0x0000000902057224 */ /* 0x000fe200078e0207 */
[----:B------:R-:W-:Y:S01]  /*09f0*/  ISETP.GT.U32.AND P1, PT, R23, R10, PT ;  /* 0x0000000a1700720c */ /* 0x000fe20003f24070 */
[----:B------:R-:W-:-:S03]  /*0a00*/  IMAD.HI.U32 R6, R4, R19, RZ ;  /* 0x0000001304067227 */ /* 0x000fc600078e00ff */
[C---:B------:R-:W-:Y:S01]  /*0a10*/  ISETP.GT.U32.AND P2, PT, R2.reuse, R5, PT ;  /* 0x000000050200720c */ /* 0x040fe20003f44070 */
[----:B------:R-:W-:Y:S02]  /*0a20*/  IMAD R7, R2, R14, R11 ;  /* 0x0000000e02077224 */ /* 0x000fe400078e020b */
[----:B------:R-:W-:Y:S02]  /*0a30*/  IMAD.MOV R6, RZ, RZ, -R6 ;  /* 0x000000ffff067224 */ /* 0x000fe400078e0a06 */
[----:B------:R-:W-:Y:S01]  /*0a40*/  VIADD R14, R18, 0x8 ;  /* 0x00000008120e7836 */ /* 0x000fe20000000000 */
[----:B------:R-:W-:Y:S01]  /*0a50*/  ISETP.GT.U32.AND P4, PT, R2, R7, PT ;  /* 0x000000070200720c */ /* 0x000fe20003f84070 */
[----:B------:R-:W-:-:S04]  /*0a60*/  IMAD.HI.U32 R3, R4, R15, RZ ;  /* 0x0000000f04037227 */ /* 0x000fc800078e00ff */
[----:B------:R-:W-:Y:S01]  /*0a70*/  IMAD R11, R2, R6, R19 ;  /* 0x00000006020b7224 */ /* 0x000fe200078e0213 */
[----:B------:R-:W-:Y:S01]  /*0a80*/  IABS R19, R14 ;  /* 0x0000000e00137213 */ /* 0x000fe20000000000 */
[----:B------:R-:W-:-:S03]  /*0a90*/  IMAD.HI.U32 R8, R4, R21, RZ ;  /* 0x0000001504087227 */ /* 0x000fc600078e00ff */
[C---:B------:R-:W-:Y:S01]  /*0aa0*/  ISETP.GT.U32.AND P6, PT, R2.reuse, R11, PT ;  /* 0x0000000b0200720c */ /* 0x040fe20003fc4070 */
[----:B------:R-:W-:Y:S02]  /*0ab0*/  IMAD.MOV R3, RZ, RZ, -R3 ;  /* 0x000000ffff037224 */ /* 0x000fe400078e0a03 */
[----:B------:R-:W-:Y:S02]  /*0ac0*/  IMAD.MOV R8, RZ, RZ, -R8 ;  /* 0x000000ffff087224 */ /* 0x000fe400078e0a08 */
[----:B------:R-:W-:Y:S02]  /*0ad0*/  IMAD R9, R2, R3, R15 ;  /* 0x0000000302097224 */ /* 0x000fe400078e020f */
[----:B------:R-:W-:Y:S01]  /*0ae0*/  @!P1 IMAD.IADD R10, R10, 0x1, -R23 ;  /* 0x000000010a0a9824 */ /* 0x000fe200078e0a17 */
[----:B------:R-:W-:Y:S01]  /*0af0*/  ISETP.NE.AND P1, PT, R12, RZ, PT ;  /* 0x000000ff0c00720c */ /* 0x000fe20003f25270 */
[----:B------:R-:W-:Y:S01]  /*0b00*/  IMAD.HI.U32 R3, R4, R19, RZ ;  /* 0x0000001304037227 */ /* 0x000fe200078e00ff */
[----:B------:R-:W-:-:S03]  /*0b10*/  SHF.R.U32.HI R23, RZ, 0x2, R0 ;  /* 0x00000002ff177819 */ /* 0x000fc60000011600 */
[C---:B------:R-:W-:Y:S01]  /*0b20*/  IMAD R15, R2.reuse, R8, R21 ;  /* 0x00000008020f7224 */ /* 0x040fe200078e0215 */
[----:B------:R-:W-:Y:S01]  /*0b30*/  IABS R21, R30 ;  /* 0x0000001e00157213 */ /* 0x000fe20000000000 */
[----:B------:R-:W-:Y:S01]  /*0b40*/  @!P2 IMAD.IADD R5, R5, 0x1, -R2 ;  /* 0x000000010505a824 */ /* 0x000fe200078e0a02 */
[----:B------:R-:W-:Y:S01]  /*0b50*/  SGXT.U32 R23, R23, 0x3 ;  /* 0x000000031717781a */ /* 0x000fe20000000000 */
[----:B------:R-:W-:Y:S02]  /*0b60*/  IMAD.MOV R8, RZ, RZ, -R3 ;  /* 0x000000ffff087224 */ /* 0x000fe400078e0a03 */
[----:B------:R-:W-:Y:S01]  /*0b70*/  IMAD.MOV.U32 R3, RZ, RZ, R10 ;  /* 0x000000ffff037224 */ /* 0x000fe200078e000a */
[C---:B------:R-:W-:Y:S01]  /*0b80*/  ISETP.GT.U32.AND P2, PT, R2.reuse, R5, PT ;  /* 0x000000050200720c */ /* 0x040fe20003f44070 */
[----:B------:R-:W-:Y:S01]  /*0b90*/  @!P4 IMAD.IADD R7, R7, 0x1, -R2 ;  /* 0x000000010707c824 */ /* 0x000fe200078e0a02 */
[----:B------:R-:W-:Y:S01]  /*0ba0*/  ISETP.GT.U32.AND P4, PT, R2, R15, PT ;  /* 0x0000000f0200720c */ /* 0x000fe20003f84070 */
[----:B------:R-:W-:-:S03]  /*0bb0*/  IMAD.HI.U32 R6, R4, R21, RZ ;  /* 0x0000001504067227 */ /* 0x000fc600078e00ff */
[C---:B------:R-:W-:Y:S01]  /*0bc0*/  ISETP.GT.U32.AND P5, PT, R2.reuse, R7, PT ;  /* 0x000000070200720c */ /* 0x040fe20003fa4070 */
[C---:B------:R-:W-:Y:S02]  /*0bd0*/  IMAD R19, R2.reuse, R8, R19 ;  /* 0x0000000802137224 */ /* 0x040fe400078e0213 */
[----:B------:R-:W-:Y:S01]  /*0be0*/  @!P3 IMAD.MOV R3, RZ, RZ, -R3 ;  /* 0x000000ffff03b224 */ /* 0x000fe200078e0a03 */
[----:B------:R-:W-:Y:S01]  /*0bf0*/  ISETP.GT.U32.AND P3, PT, R2, R9, PT ;  /* 0x000000090200720c */ /* 0x000fe20003f64070 */
[----:B------:R-:W-:Y:S01]  /*0c00*/  IMAD.HI.U32 R4, R4, R25, RZ ;  /* 0x0000001904047227 */ /* 0x000fe200078e00ff */
[----:B------:R-:W-:Y:S02]  /*0c10*/  @!P1 LOP3.LUT R3, RZ, R12, RZ, 0x33, !PT ;  /* 0x0000000cff039212 */ /* 0x000fe400078e33ff */
[----:B------:R-:W-:Y:S01]  /*0c20*/  ISETP.GT.U32.AND P1, PT, R2, R19, PT ;  /* 0x000000130200720c */ /* 0x000fe20003f24070 */
[----:B------:R-:W-:Y:S02]  /*0c30*/  IMAD.MOV R6, RZ, RZ, -R6 ;  /* 0x000000ffff067224 */ /* 0x000fe400078e0a06 */
[----:B------:R-:W-:-:S02]  /*0c40*/  IMAD.MOV R4, RZ, RZ, -R4 ;  /* 0x000000ffff047224 */ /* 0x000fc400078e0a04 */
[C---:B------:R-:W-:Y:S02]  /*0c50*/  IMAD R21, R2.reuse, R6, R21 ;  /* 0x0000000602157224 */ /* 0x040fe400078e0215 */
[----:B------:R-:W-:Y:S01]  /*0c60*/  IMAD R25, R2, R4, R25 ;  /* 0x0000000402197224 */ /* 0x000fe200078e0219 */
[----:B------:R-:W-:Y:S01]  /*0c70*/  LOP3.LUT R4, R0, 0x3, RZ, 0xc0, !PT ;  /* 0x0000000300047812 */ /* 0x000fe200078ec0ff */
[--C-:B------:R-:W-:Y:S02]  /*0c80*/  @!P6 IMAD.IADD R11, R11, 0x1, -R2.reuse ;  /* 0x000000010b0be824 */ /* 0x100fe400078e0a02 */
[--C-:B------:R-:W-:Y:S01]  /*0c90*/  @!P2 IMAD.IADD R5, R5, 0x1, -R2.reuse ;  /* 0x000000010505a824 */ /* 0x100fe200078e0a02 */
[C---:B------:R-:W-:Y:S01]  /*0ca0*/  ISETP.GT.U32.AND P2, PT, R2.reuse, R21, PT ;  /* 0x000000150200720c */ /* 0x040fe20003f44070 */
[--C-:B------:R-:W-:Y:S01]  /*0cb0*/  @!P3 IMAD.IADD R9, R9, 0x1, -R2.reuse ;  /* 0x000000010909b824 */ /* 0x100fe200078e0a02 */
[C---:B------:R-:W-:Y:S01]  /*0cc0*/  ISETP.GT.U32.AND P3, PT, R2.reuse, R25, PT ;  /* 0x000000190200720c */ /* 0x040fe20003f64070 */
[--C-:B------:R-:W-:Y:S01]  /*0cd0*/  @!P4 IMAD.IADD R15, R15, 0x1, -R2.reuse ;  /* 0x000000010f0fc824 */ /* 0x100fe200078e0a02 */
[----:B------:R-:W-:Y:S01]  /*0ce0*/  ISETP.GT.U32.AND P4, PT, R2, R11, PT ;  /* 0x0000000b0200720c */ /* 0x000fe20003f84070 */
[--C-:B------:R-:W-:Y:S01]  /*0cf0*/  @!P5 IMAD.IADD R7, R7, 0x1, -R2.reuse ;  /* 0x000000010707d824 */ /* 0x100fe200078e0a02 */
[----:B------:R-:W-:Y:S01]  /*0d00*/  ISETP.GE.AND P5, PT, R20, RZ, PT ;  /* 0x000000ff1400720c */ /* 0x000fe20003fa6270 */
[----:B------:R-:W-:Y:S01]  /*0d10*/  @!P1 IMAD.IADD R19, R19, 0x1, -R2 ;  /* 0x0000000113139824 */ /* 0x000fe200078e0a02 */
[----:B------:R-:W-:Y:S01]  /*0d20*/  ISETP.GE.AND P1, PT, R24, RZ, PT ;  /* 0x000000ff1800720c */ /* 0x000fe20003f26270 */
[----:B------:R-:W-:Y:S01]  /*0d30*/  IMAD R6, R4, 0x88, RZ ;  /* 0x0000008804067824 */ /* 0x000fe200078e02ff */
[----:B------:R-:W-:Y:S01]  /*0d40*/  ISETP.GT.U32.AND P6, PT, R2, R9, PT ;  /* 0x000000090200720c */ /* 0x000fe20003fc4070 */
[----:B---3--:R-:W-:Y:S01]  /*0d50*/  IMAD R3, R3, UR9, RZ ;  /* 0x0000000903037c24 */ /* 0x008fe2000f8e02ff */
[----:B------:R-:W-:Y:S01]  /*0d60*/  SHF.R.U32.HI R4, RZ, 0x3, R48 ;  /* 0x00000003ff047819 */ /* 0x000fe20000011630 */
[--C-:B------:R-:W-:Y:S01]  /*0d70*/  @!P2 IMAD.IADD R21, R21, 0x1, -R2.reuse ;  /* 0x000000011515a824 */ /* 0x100fe200078e0a02 */
[----:B------:R-:W-:Y:S01]  /*0d80*/  ISETP.GE.AND P2, PT, R26, RZ, PT ;  /* 0x000000ff1a00720c */ /* 0x000fe20003f46270 */
[--C-:B------:R-:W-:Y:S01]  /*0d90*/  @!P3 IMAD.IADD R25, R25, 0x1, -R2.reuse ;  /* 0x000000011919b824 */ /* 0x100fe200078e0a02 */
[C---:B------:R-:W-:Y:S01]  /*0da0*/  ISETP.GT.U32.AND P3, PT, R2.reuse, R15, PT ;  /* 0x0000000f0200720c */ /* 0x040fe20003f64070 */
[--C-:B------:R-:W-:Y:S01]  /*0db0*/  @!P4 IMAD.IADD R11, R11, 0x1, -R2.reuse ;  /* 0x000000010b0bc824 */ /* 0x100fe200078e0a02 */
[C---:B------:R-:W-:Y:S01]  /*0dc0*/  ISETP.GT.U32.AND P4, PT, R2.reuse, R19, PT ;  /* 0x000000130200720c */ /* 0x040fe20003f84070 */
[----:B------:R-:W-:Y:S01]  /*0dd0*/  @!P5 IMAD.MOV R5, RZ, RZ, -R5 ;  /* 0x000000ffff05d224 */ /* 0x000fe200078e0a05 */
[C---:B------:R-:W-:Y:S01]  /*0de0*/  ISETP.GT.U32.AND P5, PT, R2.reuse, R21, PT ;  /* 0x000000150200720c */ /* 0x040fe20003fa4070 */
[----:B------:R-:W-:Y:S01]  /*0df0*/  @!P1 IMAD.MOV R7, RZ, RZ, -R7 ;  /* 0x000000ffff079224 */ /* 0x000fe200078e0a07 */
[----:B------:R-:W-:Y:S01]  /*0e00*/  ISETP.GT.U32.AND P1, PT, R2, R25, PT ;  /* 0x000000190200720c */ /* 0x000fe20003f24070 */
[----:B------:R-:W-:Y:S01]  /*0e10*/  @!P6 IMAD.IADD R9, R9, 0x1, -R2 ;  /* 0x000000010909e824 */ /* 0x000fe200078e0a02 */
[----:B------:R-:W-:Y:S01]  /*0e20*/  LOP3.LUT R23, R6, R23, R4, 0x1e, !PT ;  /* 0x0000001706177212 */ /* 0x000fe200078e1e04 */
[----:B------:R-:W-:Y:S01]  /*0e30*/  IMAD.SHL.U32 R4, R0, 0x10, RZ ;  /* 0x0000001000047824 */ /* 0x000fe200078e00ff */
[----:B------:R-:W-:Y:S01]  /*0e40*/  ISETP.GE.AND P6, PT, R28, RZ, PT ;  /* 0x000000ff1c00720c */ /* 0x000fe20003fc6270 */
[----:B------:R-:W-:Y:S01]  /*0e50*/  @!P2 IMAD.MOV R9, RZ, RZ, -R9 ;  /* 0x000000ffff09a224 */ /* 0x000fe200078e0a09 */
[----:B------:R-:W-:Y:S01]  /*0e60*/  USHF.R.S32.HI UR9, URZ, 0x1f, UR6 ;  /* 0x0000001fff097899 */ /* 0x000fe20008011406 */
[--C-:B------:R-:W-:Y:S01]  /*0e70*/  @!P3 IMAD.IADD R15, R15, 0x1, -R2.reuse ;  /* 0x000000010f0fb824 */ /* 0x100fe200078e0a02 */
[----:B------:R-:W-:Y:S01]  /*0e80*/  ISETP.GE.AND P3, PT, R29, RZ, PT ;  /* 0x000000ff1d00720c */ /* 0x000fe20003f66270 */
[--C-:B------:R-:W-:Y:S01]  /*0e90*/  @!P4 IMAD.IADD R19, R19, 0x1, -R2.reuse ;  /* 0x000000011313c824 */ /* 0x100fe200078e0a02 */
[----:B------:R-:W-:Y:S01]  /*0ea0*/  ISETP.GE.AND P4, PT, R14, RZ, PT ;  /* 0x000000ff0e00720c */ /* 0x000fe20003f86270 */
[--C-:B------:R-:W-:Y:S01]  /*0eb0*/  @!P5 IMAD.IADD R21, R21, 0x1, -R2.reuse ;  /* 0x000000011515d824 */ /* 0x100fe200078e0a02 */
[----:B------:R-:W-:Y:S01]  /*0ec0*/  ISETP.GE.AND P5, PT, R30, RZ, PT ;  /* 0x000000ff1e00720c */ /* 0x000fe20003fa6270 */
[----:B------:R-:W-:Y:S01]  /*0ed0*/  @!P1 IMAD.IADD R25, R25, 0x1, -R2 ;  /* 0x0000000119199824 */ /* 0x000fe200078e0a02 */
[----:B------:R-:W-:Y:S01]  /*0ee0*/  LOP3.LUT R4, R4, 0x600, RZ, 0xc0, !PT ;  /* 0x0000060004047812 */ /* 0x000fe200078ec0ff */
[----:B------:R-:W-:Y:S01]  /*0ef0*/  IMAD.SHL.U32 R6, R0, 0x2, RZ ;  /* 0x0000000200067824 */ /* 0x000fe200078e00ff */
[----:B------:R-:W-:Y:S01]  /*0f00*/  ISETP.NE.AND P1, PT, R13, RZ, PT ;  /* 0x000000ff0d00720c */ /* 0x000fe20003f25270 */
[----:B------:R-:W-:Y:S01]  /*0f10*/  @!P6 IMAD.MOV R11, RZ, RZ, -R11 ;  /* 0x000000ffff0be224 */ /* 0x000fe200078e0a0b */
[----:B------:R-:W-:Y:S01]  /*0f20*/  LOP3.LUT R2, RZ, R13, RZ, 0x33, !PT ;  /* 0x0000000dff027212 */ /* 0x000fe200078e33ff */
[----:B------:R-:W-:Y:S01]  /*0f30*/  @!P0 IMAD.MOV R25, RZ, RZ, -R25 ;  /* 0x000000ffff198224 */ /* 0x000fe200078e0a19 */
[----:B------:R-:W-:Y:S01]  /*0f40*/  LOP3.LUT R27, R4, 0x30, R27, 0xf8, !PT ;  /* 0x00000030041b7812 */ /* 0x000fe200078ef81b */
[----:B------:R-:W-:Y:S01]  /*0f50*/  IMAD.SHL.U32 R4, R0, 0x40, RZ ;  /* 0x0000004000047824 */ /* 0x000fe200078e00ff */
[C---:B------:R-:W-:Y:S01]  /*0f60*/  SEL R5, R2.reuse, R5, !P1 ;  /* 0x0000000502057207 */ /* 0x040fe20004800000 */
[----:B------:R-:W-:Y:S01]  /*0f70*/  @!P4 IMAD.MOV R19, RZ, RZ, -R19 ;  /* 0x000000ffff13c224 */ /* 0x000fe200078e0a13 */
[----:B------:R-:W-:Y:S01]  /*0f80*/  SEL R9, R2, R9, !P1 ;  /* 0x0000000902097207 */ /* 0x000fe20004800000 */
[----:B------:R-:W-:Y:S01]  /*0f90*/  @!P3 IMAD.MOV R15, RZ, RZ, -R15 ;  /* 0x000000ffff0fb224 */ /* 0x000fe200078e0a0f */
[----:B------:R-:W-:Y:S01]  /*0fa0*/  LOP3.LUT R27, R27, 0x30, R6, 0x78, !PT ;  /* 0x000000301b1b7812 */ /* 0x000fe200078e7806 */
[----:B------:R-:W-:Y:S01]  /*0fb0*/  IMAD R5, R5, UR8, RZ ;  /* 0x0000000805057c24 */ /* 0x000fe2000f8e02ff */
[----:B------:R-:W-:Y:S01]  /*0fc0*/  LOP3.LUT R4, R4, 0x1c0, RZ, 0xc0, !PT ;  /* 0x000001c004047812 */ /* 0x000fe200078ec0ff */
[----:B------:R-:W-:Y:S01]  /*0fd0*/  @!P5 IMAD.MOV R21, RZ, RZ, -R21 ;  /* 0x000000ffff15d224 */ /* 0x000fe200078e0a15 */
[C---:B------:R-:W-:Y:S01]  /*0fe0*/  SEL R7, R2.reuse, R7, !P1 ;  /* 0x0000000702077207 */ /* 0x040fe20004800000 */
[----:B------:R-:W-:Y:S01]  /*0ff0*/  IMAD R9, R9, UR8, RZ ;  /* 0x0000000809097c24 */ /* 0x000fe2000f8e02ff */
[----:B------:R-:W-:Y:S01]  /*1000*/  IADD3 R24, PT, PT, R27, UR7, R4 ;  /* 0x000000071b187c10 */ /* 0x000fe2000fffe004 */
[----:B------:R-:W-:Y:S01]  /*1010*/  ULEA.HI UR9, UR9, UR6, URZ, 0x6 ;  /* 0x0000000609097291 */ /* 0x000fe2000f8f30ff */
[C---:B------:R-:W-:Y:S01]  /*1020*/  SEL R19, R2.reuse, R19, !P1 ;  /* 0x0000001302137207 */ /* 0x040fe20004800000 */
[----:B------:R-:W-:Y:S01]  /*1030*/  IMAD R7, R7, UR8, RZ ;  /* 0x0000000807077c24 */ /* 0x000fe2000f8e02ff */
[----:B--2---:R-:W-:Y:S01]  /*1040*/  IADD3 R4, P0, PT, R5, UR30, RZ ;  /* 0x0000001e05047c10 */ /* 0x004fe2000ff1e0ff */
[----:B------:R-:W-:Y:S01]  /*1050*/  IMAD R41, R41, UR27, RZ ;  /* 0x0000001b29297c24 */ /* 0x000fe2000f8e02ff */
[C---:B------:R-:W-:Y:S01]  /*1060*/  SEL R11, R2.reuse, R11, !P1 ;  /* 0x0000000b020b7207 */ /* 0x040fe20004800000 */
[----:B------:R-:W-:Y:S01]  /*1070*/  IMAD R19, R19, UR8, RZ ;  /* 0x0000000813137c24 */ /* 0x000fe2000f8e02ff */
[C---:B------:R-:W-:Y:S01]  /*1080*/  SEL R15, R2.reuse, R15, !P1 ;  /* 0x0000000f020f7207 */ /* 0x040fe20004800000 */
[----:B------:R-:W-:Y:S01]  /*1090*/  USHF.L.U32 UR6, UR26, 0x6, URZ ;  /* 0x000000061a067899 */ /* 0x000fe200080006ff */
[C---:B------:R-:W-:Y:S01]  /*10a0*/  SEL R21, R2.reuse, R21, !P1 ;  /* 0x0000001502157207 */ /* 0x040fe20004800000 */
[----:B------:R-:W-:Y:S01]  /*10b0*/  IMAD R11, R11, UR8, RZ ;  /* 0x000000080b0b7c24 */ /* 0x000fe2000f8e02ff */
[----:B------:R-:W-:Y:S01]  /*10c0*/  SEL R2, R2, R25, !P1 ;  /* 0x0000001902027207 */ /* 0x000fe20004800000 */
[----:B------:R-:W-:Y:S01]  /*10d0*/  IMAD R15, R15, UR8, RZ ;  /* 0x000000080f0f7c24 */ /* 0x000fe2000f8e02ff */
[----:B------:R-:W-:Y:S01]  /*10e0*/  R2UR UR24, R4 ;  /* 0x00000000041872ca */ /* 0x000fe200000e0000 */
[----:B------:R-:W-:Y:S01]  /*10f0*/  IMAD R21, R21, UR8, RZ ;  /* 0x0000000815157c24 */ /* 0x000fe2000f8e02ff */
[----:B------:R-:W-:Y:S01]  /*1100*/  IADD3 R10, P1, PT, R9, UR30, RZ ;  /* 0x0000001e090a7c10 */ /* 0x000fe2000ff3e0ff */
[----:B------:R-:W-:Y:S01]  /*1110*/  USHF.R.S32.HI UR9, URZ, 0x6, UR9 ;  /* 0x00000006ff097899 */ /* 0x000fe20008011409 */
[----:B------:R-:W-:-:S02]  /*1120*/  IADD3 R4, P6, PT, R7, UR30, RZ ;  /* 0x0000001e07047c10 */ /* 0x000fc4000ffde0ff */
[----:B------:R-:W-:Y:S01]  /*1130*/  R2UR UR20, R10 ;  /* 0x000000000a1472ca */ /* 0x000fe200000e0000 */
[----:B------:R-:W-:Y:S01]  /*1140*/  IMAD R10, R2, UR8, RZ ;  /* 0x00000008020a7c24 */ /* 0x000fe2000f8e02ff */
[----:B------:R-:W-:Y:S01]  /*1150*/  R2UR UR22, R4 ;  /* 0x00000000041672ca */ /* 0x000fe200000e0000 */
[----:B------:R-:W-:Y:S01]  /*1160*/  UIADD3 UR8, UPT, UPT, UR4, 0x38, URZ ;  /* 0x0000003804087890 */ /* 0x000fe2000fffe0ff */
[----:B------:R-:W-:Y:S02]  /*1170*/  IADD3 R4, P3, PT, R19, UR30, RZ ;  /* 0x0000001e13047c10 */ /* 0x000fe4000ff7e0ff */
[----:B------:R-:W-:Y:S01]  /*1180*/  SHF.R.S32.HI R2, RZ, 0x1f, R19 ;  /* 0x0000001fff027819 */ /* 0x000fe20000011413 */
[----:B------:R-:W-:Y:S01]  /*1190*/  UIMAD UR8, UR8, UR27, URZ ;  /* 0x0000001b080872a4 */ /* 0x000fe2000f8e02ff */
[----:B------:R-:W-:Y:S02]  /*11a0*/  IADD3 R8, P5, PT, R11, UR30, RZ ;  /* 0x0000001e0b087c10 */ /* 0x000fe4000ffbe0ff */
[----:B------:R-:W-:-:S02]  /*11b0*/  IADD3 R6, P4, PT, R15, UR30, RZ ;  /* 0x0000001e0f067c10 */ /* 0x000fc4000ff9e0ff */
[----:B------:R-:W-:Y:S02]  /*11c0*/  IADD3.X R2, PT, PT, R2, UR31, RZ, P3, !PT ;  /* 0x0000001f02027c10 */ /* 0x000fe40009ffe4ff */
[----:B------:R-:W-:Y:S02]  /*11d0*/  R2UR UR18, R8 ;  /* 0x00000000081272ca */ /* 0x000fe400000e0000 */
[----:B------:R-:W-:Y:S02]  /*11e0*/  R2UR UR16, R6 ;  /* 0x00000000061072ca */ /* 0x000fe400000e0000 */
[----:B------:R-:W-:Y:S02]  /*11f0*/  R2UR UR14, R4 ;  /* 0x00000000040e72ca */ /* 0x000fe400000e0000 */
[----:B------:R-:W-:Y:S02]  /*1200*/  SHF.R.S32.HI R8, RZ, 0x1f, R5 ;  /* 0x0000001fff087819 */ /* 0x000fe40000011405 */
[----:B------:R-:W-:-:S02]  /*1210*/  SHF.R.S32.HI R7, RZ, 0x1f, R7 ;  /* 0x0000001fff077819 */ /* 0x000fc40000011407 */
[----:B------:R-:W-:Y:S02]  /*1220*/  SHF.R.S32.HI R6, RZ, 0x1f, R9 ;  /* 0x0000001fff067819 */ /* 0x000fe40000011409 */
[----:B------:R-:W-:Y:S02]  /*1230*/  SHF.R.S32.HI R5, RZ, 0x1f, R11 ;  /* 0x0000001fff057819 */ /* 0x000fe4000001140b */
[----:B------:R-:W-:Y:S02]  /*1240*/  SHF.R.S32.HI R4, RZ, 0x1f, R15 ;  /* 0x0000001fff047819 */ /* 0x000fe4000001140f */
[----:B------:R-:W-:Y:S02]  /*1250*/  R2UR UR15, R2 ;  /* 0x00000000020f72ca */ /* 0x000fe400000e0000 */
[----:B------:R-:W-:Y:S02]  /*1260*/  SHF.R.S32.HI R2, RZ, 0x7, R0 ;  /* 0x00000007ff027819 */ /* 0x000fe40000011400 */
[----:B------:R-:W-:-:S02]  /*1270*/  IADD3.X R7, PT, PT, R7, UR31, RZ, P6, !PT ;  /* 0x0000001f07077c10 */ /* 0x000fc4000b7fe4ff */
[----:B------:R-:W-:Y:S02]  /*1280*/  IADD3 R18, P6, PT, R3, UR28, RZ ;  /* 0x0000001c03127c10 */ /* 0x000fe4000ffde0ff */
[----:B------:R-:W-:Y:S02]  /*1290*/  IADD3.X R6, PT, PT, R6, UR31, RZ, P1, !PT ;  /* 0x0000001f06067c10 */ /* 0x000fe40008ffe4ff */
[----:B------:R-:W-:Y:S02]  /*12a0*/  IADD3.X R5, PT, PT, R5, UR31, RZ, P5, !PT ;  /* 0x0000001f05057c10 */ /* 0x000fe4000affe4ff */
[----:B------:R-:W-:Y:S02]  /*12b0*/  IADD3.X R4, PT, PT, R4, UR31, RZ, P4, !PT ;  /* 0x0000001f04047c10 */ /* 0x000fe4000a7fe4ff */
[----:B------:R-:W-:Y:S02]  /*12c0*/  SGXT R2, R2, 0x1 ;  /* 0x000000010202781a */ /* 0x000fe40000000200 */
[----:B------:R-:W-:-:S02]  /*12d0*/  LEA.HI.X.SX32 R26, R3, UR29, 0x1, P6 ;  /* 0x0000001d031a7c11 */ /* 0x000fc4000b0f0eff */
[----:B------:R-:W-:Y:S02]  /*12e0*/  R2UR UR23, R7 ;  /* 0x00000000071772ca */ /* 0x000fe400000e0000 */
[----:B------:R-:W-:Y:S02]  /*12f0*/  R2UR UR21, R6 ;  /* 0x00000000061572ca */ /* 0x000fe400000e0000 */
[----:B------:R-:W-:Y:S02]  /*1300*/  R2UR UR19, R5 ;  /* 0x00000000051372ca */ /* 0x000fe400000e0000 */
[----:B------:R-:W-:Y:S02]  /*1310*/  R2UR UR17, R4 ;  /* 0x00000000041172ca */ /* 0x000fe400000e0000 */
[C---:B------:R-:W-:Y:S02]  /*1320*/  LOP3.LUT R3, R2.reuse, 0x88, RZ, 0xc0, !PT ;  /* 0x0000008802037812 */ /* 0x040fe400078ec0ff */
[----:B------:R-:W-:-:S02]  /*1330*/  LOP3.LUT R5, R2, 0x90, RZ, 0xc0, !PT ;  /* 0x0000009002057812 */ /* 0x000fc400078ec0ff */
[----:B------:R-:W-:Y:S02]  /*1340*/  IADD3.X R8, PT, PT, R8, UR31, RZ, P0, !PT ;  /* 0x0000001f08087c10 */ /* 0x000fe400087fe4ff */
[----:B------:R-:W-:Y:S02]  /*1350*/  IADD3 R27, P2, PT, R21, UR30, RZ ;  /* 0x0000001e151b7c10 */ /* 0x000fe4000ff5e0ff */
[----:B------:R-:W-:Y:S02]  /*1360*/  IADD3 R25, P0, PT, R10, UR30, RZ ;  /* 0x0000001e0a197c10 */ /* 0x000fe4000ff1e0ff */
[----:B------:R-:W-:Y:S02]  /*1370*/  SHF.R.S32.HI R21, RZ, 0x1f, R21 ;  /* 0x0000001fff157819 */ /* 0x000fe40000011415 */
[----:B------:R-:W-:Y:S02]  /*1380*/  SHF.R.S32.HI R10, RZ, 0x1f, R10 ;  /* 0x0000001fff0a7819 */ /* 0x000fe4000001140a */
[----:B------:R-:W-:-:S02]  /*1390*/  LOP3.LUT R34, R3, 0x7f, R0, 0x78, !PT ;  /* 0x0000007f03227812 */ /* 0x000fc400078e7800 */
[----:B------:R-:W-:Y:S02]  /*13a0*/  LOP3.LUT R36, R5, 0x7f, R0, 0x78, !PT ;  /* 0x0000007f05247812 */ /* 0x000fe400078e7800 */
[----:B------:R-:W-:Y:S02]  /*13b0*/  IADD3.X R30, PT, PT, R21, UR31, RZ, P2, !PT ;  /* 0x0000001f151e7c10 */ /* 0x000fe400097fe4ff */
[----:B------:R-:W-:Y:S02]  /*13c0*/  IADD3.X R28, PT, PT, R10, UR31, RZ, P0, !PT ;  /* 0x0000001f0a1c7c10 */ /* 0x000fe400087fe4ff */
[----:B------:R-:W-:Y:S02]  /*13d0*/  CS2R R10, SRZ ;  /* 0x00000000000a7805 */ /* 0x000fe4000001ff00 */
[----:B------:R-:W-:Y:S02]  /*13e0*/  R2UR UR25, R8 ;  /* 0x00000000081972ca */ /* 0x000fe400000e0000 */
[----:B------:R-:W-:-:S02]  /*13f0*/  CS2R R8, SRZ ;  /* 0x0000000000087805 */ /* 0x000fc4000001ff00 */
[----:B------:R-:W-:Y:S02]  /*1400*/  SHF.R.S32.HI R21, RZ, 0x1f, R32 ;  /* 0x0000001fff157819 */ /* 0x000fe40000011420 */
[----:B------:R-:W-:Y:S02]  /*1410*/  LOP3.LUT R20, R23, 0x8, RZ, 0x3c, !PT ;  /* 0x0000000817147812 */ /* 0x000fe400078e3cff */
[----:B------:R-:W-:Y:S02]  /*1420*/  LOP3.LUT R19, R34, 0x10, RZ, 0x3c, !PT ;  /* 0x0000001022137812 */ /* 0x000fe400078e3cff */
[----:B------:R-:W-:-:S07]  /*1430*/  LOP3.LUT R29, R36, 0x20, RZ, 0x3c, !PT ;  /* 0x00000020241d7812 */ /* 0x000fce00078e3cff */
.L_x_1:
[----:B------:R-:W-:Y:S01]  /*1440*/  SHF.R.U32.HI R5, RZ, 0x5, R0 ;  /* 0x00000005ff057819 */ /* 0x000fe20000011600 */
[----:B------:R-:W-:Y:S01]  /*1450*/  UIADD3 UR26, UPT, UPT, UR4, 0x18, URZ ;  /* 0x00000018041a7890 */ /* 0x000fe2000fffe0ff */
[----:B------:R-:W-:Y:S02]  /*1460*/  IADD3 R2, P0, PT, R37, R18, RZ ;  /* 0x0000001225027210 */ /* 0x000fe40007f1e0ff */
[----:B------:R-:W-:Y:S01]  /*1470*/  SGXT.U32 R5, R5, 0x3 ;  /* 0x000000030505781a */ /* 0x000fe20000000000 */
[----:B------:R-:W-:Y:S01]  /*1480*/  UISETP.GE.AND UP0, UPT, UR26, UR12, UPT ;  /* 0x0000000c1a00728c */ /* 0x000fe2000bf06270 */
[----:B------:R-:W-:Y:S02]  /*1490*/  PRMT R43, RZ, 0x7610, R43 ;  /* 0x00007610ff2b7816 */ /* 0x000fe4000000002b */
[----:B------:R-:W-:Y:S02]  /*14a0*/  ISETP.GE.AND P1, PT, R5, UR12, PT ;  /* 0x0000000c05007c0c */ /* 0x000fe4000bf26270 */
[----:B------:R-:W-:-:S02]  /*14b0*/  LEA.HI.X.SX32 R3, R37, R26, 0x1, P0 ;  /* 0x0000001a25037211 */ /* 0x000fc400000f0eff */
[C---:B------:R-:W-:Y:S02]  /*14c0*/  LOP3.LUT R7, R5.reuse, 0x20, RZ, 0xfc, !PT ;  /* 0x0000002005077812 */ /* 0x040fe400078efcff */
[----:B------:R-:W-:Y:S02]  /*14d0*/  LOP3.LUT R6, R5, 0x10, RZ, 0xfc, !PT ;  /* 0x0000001005067812 */ /* 0x000fe400078efcff */
[----:B------:R-:W-:Y:S02]  /*14e0*/  PLOP3.LUT P5, PT, PT, PT, UP0, 0x80, 0x8 ;  /* 0x000000000008781c */ /* 0x000fe40003faf008 */
[----:B------:R-:W-:Y:S01]  /*14f0*/  ISETP.GE.AND P2, PT, R7, UR12, PT ;  /* 0x0000000c07007c0c */ /* 0x000fe2000bf46270 */
[----:B------:R-:W-:Y:S01]  /*1500*/  IMAD.U32 R7, RZ, RZ, UR5 ;  /* 0x00000005ff077e24 */ /* 0x000fe2000f8e00ff */
[----:B------:R-:W-:Y:S01]  /*1510*/  ISETP.GE.AND P4, PT, R6, UR12, PT ;  /* 0x0000000c06007c0c */ /* 0x000fe2000bf86270 */
[----:B------:R-:W2:Y:S01]  /*1520*/  @!P1 LDG.E.U8 R43, desc[UR10][R2.64] ;  /* 0x0000000a022b9981 */ /* 0x000ea2000c1e1100 */
[----:B------:R-:W-:-:S02]  /*1530*/  PLOP3.LUT P1, PT, PT, PT, UP0, 0x80, 0x8 ;  /* 0x000000000008781c */ /* 0x000fc40003f2f008 */
[----:B------:R-:W-:Y:S02]  /*1540*/  LOP3.LUT R4, R5, 0x8, RZ, 0xfc, !PT ;  /* 0x0000000805047812 */ /* 0x000fe400078efcff */
[----:B------:R-:W-:Y:S02]  /*1550*/  IADD3 R6, P1, PT, R18, UR5, RZ ;  /* 0x0000000512067c10 */ /* 0x000fe4000ff3e0ff */
[----:B------:R-:W-:Y:S02]  /*1560*/  PRMT R40, RZ, 0x7610, R40 ;  /* 0x00007610ff287816 */ /* 0x000fe40000000028 */
[----:B------:R-:W-:Y:S02]  /*1570*/  ISETP.GE.AND P0, PT, R4, UR12, PT ;  /* 0x0000000c04007c0c */ /* 0x000fe4000bf06270 */
[----:B------:R-:W-:Y:S02]  /*1580*/  LEA.HI.X.SX32 R7, R7, R26, 0x1, P1 ;  /* 0x0000001a07077211 */ /* 0x000fe400008f0eff */
[----:B------:R-:W-:-:S02]  /*1590*/  IADD3 R4, P3, PT, R31, R18, RZ ;  /* 0x000000121f047210 */ /* 0x000fc40007f7e0ff */
[C---:B------:R-:W-:Y:S01]  /*15a0*/  LOP3.LUT R12, R5.reuse, 0x28, RZ, 0xfc, !PT ;  /* 0x00000028050c7812 */ /* 0x040fe200078efcff */
[----:B------:R0:W3:Y:S01]  /*15b0*/  @!P5 LDG.E.U8 R40, desc[UR10][R6.64] ;  /* 0x0000000a0628d981 */ /* 0x0000e2000c1e1100 */
[----:B------:R-:W-:Y:S02]  /*15c0*/  LOP3.LUT R13, R5, 0x30, RZ, 0xfc, !PT ;  /* 0x00000030050d7812 */ /* 0x000fe400078efcff */
[----:B------:R-:W-:Y:S01]  /*15d0*/  PRMT R45, RZ, 0x7610, R45 ;  /* 0x00007610ff2d7816 */ /* 0x000fe2000000002d */
[----:B------:R-:W-:Y:S01]  /*15e0*/  UIADD3 UR26, UPT, UPT, UR4, 0x38, URZ ;  /* 0x00000038041a7890 */ /* 0x000fe2000fffe0ff */
[----:B------:R-:W-:Y:S02]  /*15f0*/  LEA.HI.X.SX32 R5, R31, R26, 0x1, P3 ;  /* 0x0000001a1f057211 */ /* 0x000fe400018f0eff */
[----:B------:R-:W-:Y:S02]  /*1600*/  ISETP.GE.AND P1, PT, R12, UR12, PT ;  /* 0x0000000c0c007c0c */ /* 0x000fe4000bf26270 */
[----:B------:R-:W-:Y:S01]  /*1610*/  IADD3 R12, P5, PT, R33, R18, RZ ;  /* 0x00000012210c7210 */ /* 0x000fe20007fbe0ff */
[----:B------:R1:W4:Y:S01]  /*1620*/  @!P4 LDG.E.U8 R45, desc[UR10][R4.64] ;  /* 0x0000000a042dc981 */ /* 0x000322000c1e1100 */
[----:B------:R-:W-:Y:S01]  /*1630*/  ISETP.GE.AND P3, PT, R13, UR12, PT ;  /* 0x0000000c0d007c0c */ /* 0x000fe2000bf66270 */
[----:B------:R-:W-:Y:S01]  /*1640*/  UISETP.GE.AND UP0, UPT, UR26, UR12, UPT ;  /* 0x0000000c1a00728c */ /* 0x000fe2000bf06270 */
[----:B------:R-:W-:-:S02]  /*1650*/  PRMT R47, RZ, 0x7610, R47 ;  /* 0x00007610ff2f7816 */ /* 0x000fc4000000002f */
[----:B------:R-:W-:Y:S02]  /*1660*/  LEA.HI.X.SX32 R13, R33, R26, 0x1, P5 ;  /* 0x0000001a210d7211 */ /* 0x000fe400028f0eff */
[C---:B------:R-:W-:Y:S02]  /*1670*/  IADD3 R14, P4, PT, R39.reuse, R18, RZ ;  /* 0x00000012270e7210 */ /* 0x040fe40007f9e0ff */
[----:B------:R-:W-:Y:S01]  /*1680*/  PRMT R49, RZ, 0x7610, R49 ;  /* 0x00007610ff317816 */ /* 0x000fe20000000031 */
[----:B------:R5:W3:Y:S01]  /*1690*/  @!P2 LDG.E.U8 R47, desc[UR10][R12.64] ;  /* 0x0000000a0c2fa981 */ /* 0x000ae2000c1e1100 */
[----:B------:R-:W-:Y:S02]  /*16a0*/  LEA.HI.X.SX32 R15, R39, R26, 0x1, P4 ;  /* 0x0000001a270f7211 */ /* 0x000fe400020f0eff */
[C---:B0-----:R-:W-:Y:S02]  /*16b0*/  IADD3 R6, P2, PT, R41.reuse, R18, RZ ;  /* 0x0000001229067210 */ /* 0x041fe40007f5e0ff */
[----:B------:R-:W-:Y:S01]  /*16c0*/  PLOP3.LUT P4, PT, PT, PT, UP0, 0x80, 0x8 ;  /* 0x000000000008781c */ /* 0x000fe20003f8f008 */
[----:B------:R0:W3:Y:S01]  /*16d0*/  @!P3 LDG.E.U8 R49, desc[UR10][R14.64] ;  /* 0x0000000a0e31b981 */ /* 0x0000e2000c1e1100 */
[----:B------:R-:W-:Y:S01]  /*16e0*/  PLOP3.LUT P4, PT, PT, PT, UP0, 0x80, 0x8 ;  /* 0x000000000008781c */ /* 0x000fe20003f8f008 */
[----:B------:R-:W-:Y:S01]  /*16f0*/  IMAD.U32 R3, RZ, RZ, UR8 ;  /* 0x00000008ff037e24 */ /* 0x000fe2000f8e00ff */
[----:B------:R-:W-:-:S02]  /*1700*/  LEA.HI.X.SX32 R7, R41, R26, 0x1, P2 ;  /* 0x0000001a29077211 */ /* 0x000fc400010f0eff */
[C---:B-1----:R-:W-:Y:S02]  /*1710*/  IADD3 R4, P3, PT, R35.reuse, R18, RZ ;  /* 0x0000001223047210 */ /* 0x042fe40007f7e0ff */
[----:B------:R-:W-:Y:S02]  /*1720*/  IADD3 R2, P2, PT, R18, UR8, RZ ;  /* 0x0000000812027c10 */ /* 0x000fe4000ff5e0ff */
[----:B------:R-:W-:Y:S02]  /*1730*/  PRMT R38, RZ, 0x7610, R38 ;  /* 0x00007610ff267816 */ /* 0x000fe40000000026 */
[----:B-----5:R-:W-:Y:S02]  /*1740*/  PRMT R12, RZ, 0x7610, R12 ;  /* 0x00007610ff0c7816 */ /* 0x020fe4000000000c */
[----:B0-----:R-:W-:Y:S02]  /*1750*/  PRMT R14, RZ, 0x7610, R14 ;  /* 0x00007610ff0e7816 */ /* 0x001fe4000000000e */
[-C--:B------:R-:W-:Y:S01]  /*1760*/  LEA.HI.X.SX32 R5, R35, R26.reuse, 0x1, P3 ;  /* 0x0000001a23057211 */ /* 0x080fe200018f0eff */
[----:B------:R-:W5:Y:S01]  /*1770*/  @!P0 LDG.E.U8 R38, desc[UR10][R6.64] ;  /* 0x0000000a06268981 */ /* 0x000f62000c1e1100 */
[----:B------:R-:W-:-:S03]  /*1780*/  LEA.HI.X.SX32 R3, R3, R26, 0x1, P2 ;  /* 0x0000001a03037211 */ /* 0x000fc600010f0eff */
[----:B------:R0:W5:Y:S04]  /*1790*/  @!P1 LDG.E.U8 R12, desc[UR10][R4.64] ;  /* 0x0000000a040c9981 */ /* 0x000168000c1e1100 */
[----:B------:R1:W5:Y:S01]  /*17a0*/  @!P4 LDG.E.U8 R14, desc[UR10][R2.64] ;  /* 0x0000000a020ec981 */ /* 0x000362000c1e1100 */
[----:B------:R-:W-:Y:S01]  /*17b0*/  BAR.SYNC.DEFER_BLOCKING 0x0 ;  /* 0x0000000000007b1d */ /* 0x000fe20000010000 */
[----:B------:R-:W-:Y:S02]  /*17c0*/  ISETP.GE.AND P0, PT, R17, UR12, PT ;  /* 0x0000000c11007c0c */ /* 0x000fe4000bf06270 */
[C---:B------:R-:W-:Y:S02]  /*17d0*/  IADD3 RZ, P2, PT, R32.reuse, R25, RZ ;  /* 0x0000001920ff7210 */ /* 0x040fe40007f5e0ff */
[C---:B------:R-:W-:Y:S01]  /*17e0*/  IADD3 RZ, P1, PT, R32.reuse, R27, RZ ;  /* 0x0000001b20ff7210 */ /* 0x040fe20007f3e0ff */
[C---:B0-----:R-:W-:Y:S01]  /*17f0*/  IMAD.IADD R4, R32.reuse, 0x1, R25 ;  /* 0x0000000120047824 */ /* 0x041fe200078e0219 */
[----:B-1----:R-:W-:Y:S01]  /*1800*/  PRMT R3, RZ, 0x7610, R3 ;  /* 0x00007610ff037816 */ /* 0x002fe20000000003 */
[C---:B------:R-:W-:Y:S01]  /*1810*/  IMAD.X R5, R21.reuse, 0x1, R28, P2 ;  /* 0x0000000115057824 */ /* 0x040fe200010e061c */
[----:B------:R-:W-:Y:S01]  /*1820*/  PRMT R2, RZ, 0x7610, R2 ;  /* 0x00007610ff027816 */ /* 0x000fe20000000002 */
[C---:B------:R-:W-:Y:S01]  /*1830*/  IMAD.IADD R6, R32.reuse, 0x1, R27 ;  /* 0x0000000120067824 */ /* 0x040fe200078e021b */
[C---:B------:R-:W-:Y:S01]  /*1840*/  IADD3 R50, P2, PT, R32.reuse, UR22, RZ ;  /* 0x0000001620327c10 */ /* 0x040fe2000ff5e0ff */
[----:B------:R-:W-:Y:S01]  /*1850*/  IMAD.X R7, R21, 0x1, R30, P1 ;  /* 0x0000000115077824 */ /* 0x000fe200008e061e */
[----:B------:R-:W-:-:S02]  /*1860*/  IADD3 RZ, P1, PT, R32, UR14, RZ ;  /* 0x0000000e20ff7c10 */ /* 0x000fc4000ff3e0ff */
[C---:B------:R-:W-:Y:S02]  /*1870*/  IADD3 R46, P3, PT, R32.reuse, UR18, RZ ;  /* 0x00000012202e7c10 */ /* 0x040fe4000ff7e0ff */
[----:B------:R-:W-:Y:S01]  /*1880*/  IADD3.X R51, PT, PT, R21, UR23, RZ, P2, !PT ;  /* 0x0000001715337c10 */ /* 0x000fe200097fe4ff */
[----:B------:R-:W-:Y:S01]  /*1890*/  VIADD R44, R32, UR14 ;  /* 0x0000000e202c7c36 */ /* 0x000fe20008000000 */
[----:B------:R-:W-:Y:S02]  /*18a0*/  PRMT R13, RZ, 0x7610, R13 ;  /* 0x00007610ff0d7816 */ /* 0x000fe4000000000d */
[----:B------:R-:W-:Y:S02]  /*18b0*/  PRMT R15, RZ, 0x7610, R15 ;  /* 0x00007610ff0f7816 */ /* 0x000fe4000000000f */
[----:B------:R-:W-:Y:S02]  /*18c0*/  PRMT R67, RZ, 0x7610, R67 ;  /* 0x00007610ff437816 */ /* 0x000fe40000000043 */
[----:B------:R-:W-:-:S02]  /*18d0*/  PRMT R70, RZ, 0x7610, R70 ;  /* 0x00007610ff467816 */ /* 0x000fc40000000046 */
[----:B------:R-:W-:Y:S02]  /*18e0*/  PRMT R68, RZ, 0x7610, R68 ;  /* 0x00007610ff447816 */ /* 0x000fe40000000044 */
[----:B------:R-:W-:Y:S01]  /*18f0*/  PRMT R72, RZ, 0x7610, R72 ;  /* 0x00007610ff487816 */ /* 0x000fe20000000048 */
[----:B--2---:R-:W-:Y:S04]  /*1900*/  STS.U8 [R34+UR7], R43 ;  /* 0x0000002b22007988 */ /* 0x004fe80008000007 */
[----:B----4-:R0:W-:Y:S04]  /*1910*/  STS.U8 [R34+UR7+0x200], R45 ;  /* 0x0002002d22007988 */ /* 0x0101e80008000007 */
[----:B---3--:R1:W-:Y:S04]  /*1920*/  STS.U8 [R34+UR7+0x400], R47 ;  /* 0x0004002f22007988 */ /* 0x0083e80008000007 */
[----:B------:R-:W-:Y:S04]  /*1930*/  STS.U8 [R34+UR7+0x600], R49 ;  /* 0x0006003122007988 */ /* 0x000fe80008000007 */
[----:B------:R-:W-:Y:S04]  /*1940*/  STS.U8 [R19+UR7+0x300], R40 ;  /* 0x0003002813007988 */ /* 0x000fe80008000007 */
[----:B-----5:R-:W-:Y:S04]  /*1950*/  STS.U8 [R19+UR7+0x100], R38 ;  /* 0x0001002613007988 */ /* 0x020fe80008000007 */
[----:B------:R-:W-:Y:S04]  /*1960*/  STS.U8 [R19+UR7+0x500], R12 ;  /* 0x0005000c13007988 */ /* 0x000fe80008000007 */
[----:B------:R-:W-:Y:S01]  /*1970*/  STS.U8 [R19+UR7+0x700], R14 ;  /* 0x0007000e13007988 */ /* 0x000fe20008000007 */
[----:B------:R-:W-:Y:S01]  /*1980*/  BAR.SYNC.DEFER_BLOCKING 0x0 ;  /* 0x0000000000007b1d */ /* 0x000fe20000010000 */
[----:B0-----:R-:W-:-:S02]  /*1990*/  IADD3.X R45, PT, PT, R21, UR15, RZ, P1, !PT ;  /* 0x0000000f152d7c10 */ /* 0x001fc40008ffe4ff */
[----:B-1----:R-:W-:Y:S02]  /*19a0*/  IADD3.X R47, PT, PT, R21, UR19, RZ, P3, !PT ;  /* 0x00000013152f7c10 */ /* 0x002fe40009ffe4ff */
[----:B------:R-:W-:-:S04]  /*19b0*/  IADD3 R42, P1, PT, R32, UR20, RZ ;  /* 0x00000014202a7c10 */ /* 0x000fc8000ff3e0ff */
[----:B------:R-:W-:Y:S01]  /*19c0*/  IADD3.X R43, PT, PT, R21, UR21, RZ, P1, !PT ;  /* 0x00000015152b7c10 */ /* 0x000fe20008ffe4ff */
[----:B------:R0:W2:Y:S04]  /*19d0*/  @!P0 LDG.E.U8 R3, desc[UR10][R4.64] ;  /* 0x0000000a04038981 */ /* 0x0000a8000c1e1100 */
[----:B------:R1:W3:Y:S04]  /*19e0*/  @!P0 LDG.E.U8 R2, desc[UR10][R6.64] ;  /* 0x0000000a06028981 */ /* 0x0002e8000c1e1100 */
[----:B------:R-:W4:Y:S01]  /*19f0*/  @!P0 LDG.E.U8 R13, desc[UR10][R44.64] ;  /* 0x0000000a2c0d8981 */ /* 0x000f22000c1e1100 */
[----:B0-----:R-:W-:-:S03]  /*1a00*/  IADD3 R4, P2, PT, R32, UR24, RZ ;  /* 0x0000001820047c10 */ /* 0x001fc6000ff5e0ff */
[----:B------:R0:W5:Y:S01]  /*1a10*/  @!P0 LDG.E.U8 R15, desc[UR10][R50.64] ;  /* 0x0000000a320f8981 */ /* 0x000162000c1e1100 */
[----:B-1----:R-:W-:Y:S02]  /*1a20*/  IADD3 R6, P3, PT, R32, UR16, RZ ;  /* 0x0000001020067c10 */ /* 0x002fe4000ff7e0ff */
[C---:B------:R-:W-:Y:S01]  /*1a30*/  IADD3.X R5, PT, PT, R21.reuse, UR25, RZ, P2, !PT ;  /* 0x0000001915057c10 */ /* 0x040fe200097fe4ff */
[----:B------:R1:W3:Y:S01]  /*1a40*/  @!P0 LDG.E.U8 R67, desc[UR10][R46.64] ;  /* 0x0000000a2e438981 */ /* 0x0002e2000c1e1100 */
[----:B------:R-:W-:-:S03]  /*1a50*/  IADD3.X R7, PT, PT, R21, UR17, RZ, P3, !PT ;  /* 0x0000001115077c10 */ /* 0x000fc60009ffe4ff */
[----:B------:R0:W3:Y:S04]  /*1a60*/  @!P0 LDG.E.U8 R70, desc[UR10][R42.64] ;  /* 0x0000000a2a468981 */ /* 0x0000e8000c1e1100 */
[----:B------:R-:W3:Y:S04]  /*1a70*/  @!P0 LDG.E.U8 R68, desc[UR10][R6.64] ;  /* 0x0000000a06448981 */ /* 0x000ee8000c1e1100 */
[----:B------:R-:W3:Y:S04]  /*1a80*/  @!P0 LDG.E.U8 R72, desc[UR10][R4.64] ;  /* 0x0000000a04488981 */ /* 0x000ee8000c1e1100 */
[----:B------:R-:W-:Y:S04]  /*1a90*/  LDS.U8 R12, [R23+UR7] ;  /* 0x00000007170c7984 */ /* 0x000fe80008000000 */
[----:B------:R-:W1:Y:S04]  /*1aa0*/  LDS.U8 R69, [R23+UR7+0x20] ;  /* 0x0000200717457984 */ /* 0x000e680008000000 */
[----:B------:R-:W-:Y:S04]  /*1ab0*/  LDS.U8 R58, [R23+UR7+0x40] ;  /* 0x00004007173a7984 */ /* 0x000fe80008000000 */
[----:B------:R-:W-:Y:S04]  /*1ac0*/  LDS.U8 R59, [R23+UR7+0x60] ;  /* 0x00006007173b7984 */ /* 0x000fe80008000000 */
[----:B------:R-:W-:Y:S04]  /*1ad0*/  LDS.U8 R14, [R23+UR7+0x200] ;  /* 0x00020007170e7984 */ /* 0x000fe80008000000 */
[----:B------:R-:W1:Y:S04]  /*1ae0*/  LDS.U8 R71, [R23+UR7+0x220] ;  /* 0x0002200717477984 */ /* 0x000e680008000000 */
[----:B------:R-:W-:Y:S04]  /*1af0*/  LDS.U8 R56, [R23+UR7+0x240] ;  /* 0x0002400717387984 */ /* 0x000fe80008000000 */
[----:B------:R-:W-:Y:S04]  /*1b00*/  LDS.U8 R61, [R23+UR7+0x260] ;  /* 0x00026007173d7984 */ /* 0x000fe80008000000 */
[----:B0-----:R-:W-:Y:S04]  /*1b10*/  LDS.U8 R50, [R23+UR7+0x400] ;  /* 0x0004000717327984 */ /* 0x001fe80008000000 */
[----:B------:R-:W-:Y:S04]  /*1b20*/  LDS.U8 R53, [R23+UR7+0x420] ;  /* 0x0004200717357984 */ /* 0x000fe80008000000 */
[----:B------:R-:W-:Y:S04]  /*1b30*/  LDS.U8 R44, [R23+UR7+0x440] ;  /* 0x00044007172c7984 */ /* 0x000fe80008000000 */
[----:B------:R-:W-:Y:S04]  /*1b40*/  LDS.U8 R49, [R23+UR7+0x460] ;  /* 0x0004600717317984 */ /* 0x000fe80008000000 */
[----:B-1----:R-:W-:Y:S04]  /*1b50*/  LDS.U8 R46, [R23+UR7+0x600] ;  /* 0x00060007172e7984 */ /* 0x002fe80008000000 */
[----:B------:R-:W-:Y:S04]  /*1b60*/  LDS.U8 R51, [R23+UR7+0x620] ;  /* 0x0006200717337984 */ /* 0x000fe80008000000 */
[----:B------:R-:W-:Y:S04]  /*1b70*/  LDS.U8 R38, [R23+UR7+0x640] ;  /* 0x0006400717267984 */ /* 0x000fe80008000000 */
[----:B------:R-:W-:Y:S04]  /*1b80*/  LDS.U8 R43, [R23+UR7+0x660] ;  /* 0x00066007172b7984 */ /* 0x000fe80008000000 */
[----:B------:R-:W-:Y:S04]  /*1b90*/  LDS.U8 R64, [R20+UR7] ;  /* 0x0000000714407984 */ /* 0x000fe80008000000 */
[----:B------:R-:W-:Y:S04]  /*1ba0*/  LDS.U8 R73, [R20+UR7+0x20] ;  /* 0x0000200714497984 */ /* 0x000fe80008000000 */
[----:B------:R-:W-:Y:S04]  /*1bb0*/  LDS.U8 R60, [R20+UR7+0x40] ;  /* 0x00004007143c7984 */ /* 0x000fe80008000000 */
[----:B------:R-:W-:Y:S04]  /*1bc0*/  LDS.U8 R63, [R20+UR7+0x60] ;  /* 0x00006007143f7984 */ /* 0x000fe80008000000 */
[----:B------:R-:W-:Y:S04]  /*1bd0*/  LDS.U8 R66, [R20+UR7+0x200] ;  /* 0x0002000714427984 */ /* 0x000fe80008000000 */
[----:B------:R-:W0:Y:S04]  /*1be0*/  LDS.U8 R75, [R20+UR7+0x220] ;  /* 0x00022007144b7984 */ /* 0x000e280008000000 */
[----:B------:R-:W-:Y:S04]  /*1bf0*/  LDS.U8 R62, [R20+UR7+0x240] ;  /* 0x00024007143e7984 */ /* 0x000fe80008000000 */
        /* <DEDUP_REMOVED lines=8> */
[----:B------:R-:W-:Y:S01]  /*1c80*/  LDS.U8 R47, [R20+UR7+0x660] ;  /* 0x00066007142f7984 */ /* 0x000fe20008000000 */
[----:B------:R-:W-:Y:S01]  /*1c90*/  BAR.SYNC.DEFER_BLOCKING 0x0 ;  /* 0x0000000000007b1d */ /* 0x000fe20000010000 */
[----:B------:R-:W-:-:S02]  /*1ca0*/  IMAD R12, R69, 0x100, R12 ;  /* 0x00000100450c7824 */ /* 0x000fc400078e020c */
[----:B------:R-:W-:Y:S02]  /*1cb0*/  IMAD R14, R71, 0x100, R14 ;  /* 0x00000100470e7824 */ /* 0x000fe400078e020e */
[----:B0-----:R-:W-:Y:S01]  /*1cc0*/  IMAD R66, R75, 0x100, R66 ;  /* 0x000001004b427824 */ /* 0x001fe200078e0242 */
[----:B------:R-:W-:Y:S02]  /*1cd0*/  F2FP.F16.E4M3.UNPACK_B R12, R12 ;  /* 0x0000000cff0c723e */ /* 0x000fe400020006ff */
[----:B------:R-:W-:Y:S01]  /*1ce0*/  F2FP.F16.E4M3.UNPACK_B R14, R14 ;  /* 0x0000000eff0e723e */ /* 0x000fe200020006ff */
[----:B------:R-:W-:Y:S01]  /*1cf0*/  IMAD R38, R43, 0x100, R38 ;  /* 0x000001002b267824 */ /* 0x000fe200078e0226 */
[----:B------:R-:W-:Y:S02]  /*1d00*/  USHF.R.S32.HI UR26, URZ, 0x1f, UR6 ;  /* 0x0000001fff1a7899 */ /* 0x000fe40008011406 */
[----:B------:R-:W-:Y:S02]  /*1d10*/  UIADD3 UR24, UP0, UPT, UR6, UR24, URZ ;  /* 0x0000001806187290 */ /* 0x000fe4000ff1e0ff */
[----:B------:R-:W-:Y:S01]  /*1d20*/  UIADD3 UR9, UPT, UPT, UR9, -0x1, URZ ;  /* 0xffffffff09097890 */ /* 0x000fe2000fffe0ff */
[----:B--2---:R-:W-:Y:S04]  /*1d30*/  STS.U8 [R36+UR7], R3 ;  /* 0x0000000324007988 */ /* 0x004fe80008000007 */
[----:B----4-:R0:W-:Y:S04]  /*1d40*/  STS.U8 [R36+UR7+0x200], R13 ;  /* 0x0002000d24007988 */ /* 0x0101e80008000007 */
[----:B-----5:R1:W-:Y:S04]  /*1d50*/  STS.U8 [R36+UR7+0x600], R15 ;  /* 0x0006000f24007988 */ /* 0x0203e80008000007 */
[----:B---3--:R-:W-:Y:S04]  /*1d60*/  STS.U8 [R36+UR7+0x400], R67 ;  /* 0x0004004324007988 */ /* 0x008fe80008000007 */
[----:B------:R-:W-:Y:S04]  /*1d70*/  STS.U8 [R29+UR7+0x100], R2 ;  /* 0x000100021d007988 */ /* 0x000fe80008000007 */
[----:B------:R-:W-:Y:S04]  /*1d80*/  STS.U8 [R29+UR7+0x300], R68 ;  /* 0x000300441d007988 */ /* 0x000fe80008000007 */
[----:B------:R-:W-:Y:S04]  /*1d90*/  STS.U8 [R29+UR7+0x500], R70 ;  /* 0x000500461d007988 */ /* 0x000fe80008000007 */
[----:B------:R-:W-:Y:S01]  /*1da0*/  STS.U8 [R29+UR7+0x700], R72 ;  /* 0x000700481d007988 */ /* 0x000fe20008000007 */
[----:B------:R-:W-:Y:S06]  /*1db0*/  BAR.SYNC.DEFER_BLOCKING 0x0 ;  /* 0x0000000000007b1d */ /* 0x000fec0000010000 */
[----:B------:R-:W2:Y:S01]  /*1dc0*/  LDSM.16.M88.4 R4, [R24] ;  /* 0x000000001804783b */ /* 0x000ea20000000200 */
[----:B0-----:R-:W-:Y:S01]  /*1dd0*/  IMAD R13, R73, 0x100, R64 ;  /* 0x00000100490d7824 */ /* 0x001fe200078e0240 */
[----:B-1----:R-:W-:-:S04]  /*1de0*/  F2FP.F16.E4M3.UNPACK_B R15, R66 ;  /* 0x00000042ff0f723e */ /* 0x002fc800020006ff */
[----:B------:R-:W-:Y:S02]  /*1df0*/  F2FP.F16.E4M3.UNPACK_B R13, R13 ;  /* 0x0000000dff0d723e */ /* 0x000fe400020006ff */
[----:B--2---:R-:W-:Y:S02]  /*1e00*/  F2FP.F16.E4M3.UNPACK_B R2, R4 ;  /* 0x00000004ff02723e */ /* 0x004fe400020006ff */
[----:B------:R-:W-:-:S07]  /*1e10*/  F2FP.F16.E4M3.UNPACK_B R3, R5 ;  /* 0x00000005ff03723e */ /* 0x000fce00020006ff */
[----:B------:R-:W-:Y:S01]  /*1e20*/  HMMA.16816.F32 R12, R12, R2, R8 ;  /* 0x000000020c0c723c */ /* 0x000fe20000001808 */
[----:B------:R-:W-:Y:S02]  /*1e30*/  IMAD R8, R59, 0x100, R58 ;  /* 0x000001003b087824 */ /* 0x000fe400078e023a */
[----:B------:R-:W-:Y:S02]  /*1e40*/  IMAD R10, R61, 0x100, R56 ;  /* 0x000001003d0a7824 */ /* 0x000fe400078e0238 */
[----:B------:R-:W-:Y:S02]  /*1e50*/  IMAD R9, R63, 0x100, R60 ;  /* 0x000001003f097824 */ /* 0x000fe400078e023c */
[----:B------:R-:W-:Y:S01]  /*1e60*/  IMAD R11, R65, 0x100, R62 ;  /* 0x00000100410b7824 */ /* 0x000fe200078e023e */
[----:B------:R-:W-:Y:S02]  /*1e70*/  F2FP.F16.E4M3.UNPACK_B R8, R8 ;  /* 0x00000008ff08723e */ /* 0x000fe400020006ff */
[----:B------:R-:W-:-:S02]  /*1e80*/  F2FP.F16.E4M3.UNPACK_B R10, R10 ;  /* 0x0000000aff0a723e */ /* 0x000fc400020006ff */
[----:B------:R-:W-:Y:S02]  /*1e90*/  F2FP.F16.E4M3.UNPACK_B R9, R9 ;  /* 0x00000009ff09723e */ /* 0x000fe400020006ff */
[----:B------:R-:W-:Y:S02]  /*1ea0*/  F2FP.F16.E4M3.UNPACK_B R11, R11 ;  /* 0x0000000bff0b723e */ /* 0x000fe400020006ff */
[----:B------:R-:W-:Y:S02]  /*1eb0*/  F2FP.F16.E4M3.UNPACK_B R4, R4.H1 ;  /* 0x00000004ff04723e */ /* 0x000fe400030006ff */
[----:B------:R-:W-:-:S07]  /*1ec0*/  F2FP.F16.E4M3.UNPACK_B R5, R5.H1 ;  /* 0x00000005ff05723e */ /* 0x000fce00030006ff */
        /* <DEDUP_REMOVED lines=9> */
[----:B------:R-:W-:Y:S02]  /*1f60*/  F2FP.F16.E4M3.UNPACK_B R2, R6 ;  /* 0x00000006ff02723e */ /* 0x000fe400020006ff */
[----:B------:R-:W-:-:S07]  /*1f70*/  F2FP.F16.E4M3.UNPACK_B R3, R7 ;  /* 0x00000007ff03723e */ /* 0x000fce00020006ff */
[----:B------:R-:W-:Y:S01]  /*1f80*/  HMMA.16816.F32 R8, R12, R2, R8 ;  /* 0x000000020c08723c */ /* 0x000fe20000001808 */
[----:B------:R-:W-:Y:S02]  /*1f90*/  IMAD R4, R49, 0x100, R44 ;  /* 0x0000010031047824 */ /* 0x000fe400078e022c */
[----:B------:R-:W-:Y:S02]  /*1fa0*/  IMAD R5, R45, 0x100, R40 ;  /* 0x000001002d057824 */ /* 0x000fe400078e0228 */
[----:B------:R-:W-:Y:S01]  /*1fb0*/  IMAD R42, R47, 0x100, R42 ;  /* 0x000001002f2a7824 */ /* 0x000fe200078e022a */
[----:B------:R-:W-:Y:S02]  /*1fc0*/  F2FP.F16.E4M3.UNPACK_B R2, R6.H1 ;  /* 0x00000006ff02723e */ /* 0x000fe400030006ff */
[----:B------:R-:W-:Y:S01]  /*1fd0*/  F2FP.F16.E4M3.UNPACK_B R3, R7.H1 ;  /* 0x00000007ff03723e */ /* 0x000fe200030006ff */
[----:B------:R-:W-:Y:S01]  /*1fe0*/  UIADD3.X UR25, UPT, UPT, UR26, UR25, URZ, UP0, !UPT ;  /* 0x000000191a197290 */ /* 0x000fe200087fe4ff */
[----:B------:R-:W-:-:S02]  /*1ff0*/  F2FP.F16.E4M3.UNPACK_B R4, R4 ;  /* 0x00000004ff04723e */ /* 0x000fc400020006ff */
[----:B------:R-:W-:Y:S02]  /*2000*/  F2FP.F16.E4M3.UNPACK_B R6, R38 ;  /* 0x00000026ff06723e */ /* 0x000fe400020006ff */
[----:B------:R-:W-:Y:S02]  /*2010*/  F2FP.F16.E4M3.UNPACK_B R5, R5 ;  /* 0x00000005ff05723e */ /* 0x000fe400020006ff */
[----:B------:R-:W-:Y:S01]  /*2020*/  F2FP.F16.E4M3.UNPACK_B R7, R42 ;  /* 0x0000002aff07723e */ /* 0x000fe200020006ff */
[----:B------:R-:W-:Y:S01]  /*2030*/  UISETP.NE.U32.AND UP0, UPT, UR9, URZ, UPT ;  /* 0x000000ff0900728c */ /* 0x000fe2000bf05070 */
[----:B------:R-:W-:Y:S02]  /*2040*/  IADD3 R18, P2, PT, R18, UR13, RZ ;  /* 0x0000000d12127c10 */ /* 0x000fe4000ff5e0ff */
[----:B------:R-:W-:-:S03]  /*2050*/  IADD3 R27, P0, PT, R27, UR6, RZ ;  /* 0x000000061b1b7c10 */ /* 0x000fc6000ff1e0ff */
[----:B------:R-:W-:Y:S01]  /*2060*/  HMMA.16816.F32 R8, R4, R2, R8 ;  /* 0x000000020408723c */ /* 0x000fe20000001808 */
[----:B------:R-:W-:Y:S01]  /*2070*/  IMAD.U32 R3, RZ, RZ, UR13 ;  /* 0x0000000dff037e24 */ /* 0x000fe2000f8e00ff */
[----:B------:R-:W-:Y:S01]  /*2080*/  IADD3 R25, P1, PT, R25, UR6, RZ ;  /* 0x0000000619197c10 */ /* 0x000fe2000ff3e0ff */
[----:B------:R-:W-:Y:S01]  /*2090*/  UIADD3 UR22, UP1, UPT, UR6, UR22, URZ ;  /* 0x0000001606167290 */ /* 0x000fe2000ff3e0ff */
[----:B------:R-:W-:Y:S01]  /*20a0*/  IADD3.X R30, PT, PT, R30, UR26, RZ, P0, !PT ;  /* 0x0000001a1e1e7c10 */ /* 0x000fe200087fe4ff */
[----:B------:R-:W-:Y:S01]  /*20b0*/  UIADD3 UR20, UP2, UPT, UR6, UR20, URZ ;  /* 0x0000001406147290 */ /* 0x000fe2000ff5e0ff */
[----:B------:R-:W-:Y:S01]  /*20c0*/  LEA.HI.X.SX32 R26, R3, R26, 0x1, P2 ;  /* 0x0000001a031a7211 */ /* 0x000fe200010f0eff */
[----:B------:R-:W-:Y:S01]  /*20d0*/  UIADD3 UR18, UP3, UPT, UR6, UR18, URZ ;  /* 0x0000001206127290 */ /* 0x000fe2000ff7e0ff */
[----:B------:R-:W-:Y:S01]  /*20e0*/  IADD3.X R28, PT, PT, R28, UR26, RZ, P1, !PT ;  /* 0x0000001a1c1c7c10 */ /* 0x000fe20008ffe4ff */
[----:B------:R-:W-:Y:S02]  /*20f0*/  UIADD3 UR16, UP4, UPT, UR6, UR16, URZ ;  /* 0x0000001006107290 */ /* 0x000fe4000ff9e0ff */
[----:B------:R-:W-:-:S02]  /*2100*/  UIADD3 UR14, UP5, UPT, UR6, UR14, URZ ;  /* 0x0000000e060e7290 */ /* 0x000fc4000ffbe0ff */
[----:B------:R-:W-:Y:S02]  /*2110*/  UIADD3.X UR23, UPT, UPT, UR26, UR23, URZ, UP1, !UPT ;  /* 0x000000171a177290 */ /* 0x000fe40008ffe4ff */
[----:B------:R-:W-:Y:S02]  /*2120*/  UIADD3.X UR21, UPT, UPT, UR26, UR21, URZ, UP2, !UPT ;  /* 0x000000151a157290 */ /* 0x000fe400097fe4ff */
[----:B------:R-:W-:Y:S02]  /*2130*/  UIADD3.X UR19, UPT, UPT, UR26, UR19, URZ, UP3, !UPT ;  /* 0x000000131a137290 */ /* 0x000fe40009ffe4ff */
[----:B------:R-:W-:Y:S02]  /*2140*/  UIADD3.X UR17, UPT, UPT, UR26, UR17, URZ, UP4, !UPT ;  /* 0x000000111a117290 */ /* 0x000fe4000a7fe4ff */
[----:B------:R-:W-:Y:S02]  /*2150*/  UIADD3.X UR15, UPT, UPT, UR26, UR15, URZ, UP5, !UPT ;  /* 0x0000000f1a0f7290 */ /* 0x000fe4000affe4ff */
[----:B------:R-:W-:Y:S01]  /*2160*/  UIADD3 UR12, UPT, UPT, UR12, -0x40, URZ ;  /* 0xffffffc00c0c7890 */ /* 0x000fe2000fffe0ff */
[----:B------:R-:W-:Y:S11]  /*2170*/  BRA.U UP0, `(.L_x_1) ;  /* 0xfffffff100b07547 */ /* 0x000ff6000b83ffff */
.L_x_0:
[----:B------:R-:W0:Y:S01]  /*2180*/  S2R R5, SR_TID.X ;  /* 0x0000000000057919 */ /* 0x000e220000002100 */
[----:B------:R-:W1:Y:S01]  /*2190*/  S2UR UR6, SR_CgaCtaId ;  /* 0x00000000000679c3 */ /* 0x000e620000008800 */
[----:B------:R-:W-:Y:S01]  /*21a0*/  IMAD.SHL.U32 R2, R0, 0x20, RZ ;  /* 0x0000002000027824 */ /* 0x000fe200078e00ff */
[----:B------:R-:W-:-:S06]  /*21b0*/  ISETP.NE.U32.AND P0, PT, R48, RZ, PT ;  /* 0x000000ff3000720c */ /* 0x000fcc0003f05070 */
[----:B------:R-:W-:Y:S01]  /*21c0*/  BAR.SYNC.DEFER_BLOCKING 0x0 ;  /* 0x0000000000007b1d */ /* 0x000fe20000010000 */
[----:B------:R-:W-:Y:S02]  /*21d0*/  F2FP.SATFINITE.E4M3.F32.PACK_AB_MERGE_C R8, R9, R8, RZ ;  /* 0x000000080908723e */ /* 0x000fe400048070ff */
[C---:B------:R-:W-:Y:S02]  /*21e0*/  LOP3.LUT R3, R2.reuse, 0x60, RZ, 0xc0, !PT ;  /* 0x0000006002037812 */ /* 0x040fe400078ec0ff */
[----:B------:R-:W-:Y:S01]  /*21f0*/  LOP3.LUT R4, R2, 0x300, RZ, 0xc0, !PT ;  /* 0x0000030002047812 */ /* 0x000fe200078ec0ff */
[----:B------:R-:W-:Y:S01]  /*2200*/  UMOV UR5, 0x400 ;  /* 0x0000040000057882 */ /* 0x000fe20000000000 */
[----:B------:R-:W-:Y:S01]  /*2210*/  LOP3.LUT R3, R3, 0x1c, R0, 0xf8, !PT ;  /* 0x0000001c03037812 */ /* 0x000fe200078ef800 */
[----:B------:R-:W2:Y:S01]  /*2220*/  LDCU.128 UR12, c[0x0][0x390] ;  /* 0x00007200ff0c77ac */ /* 0x000ea20008000c00 */
[----:B------:R-:W-:Y:S01]  /*2230*/  SEL R2, RZ, 0x240, !P0 ;  /* 0x00000240ff027807 */ /* 0x000fe20004000000 */
[----:B------:R-:W-:Y:S01]  /*2240*/  IMAD R17, R17, 0x4, R4 ;  /* 0x0000000411117824 */ /* 0x000fe200078e0204 */
[----:B------:R-:W-:-:S02]  /*2250*/  F2FP.SATFINITE.E4M3.F32.PACK_AB_MERGE_C R10, R11, R10, RZ ;  /* 0x0000000a0b0a723e */ /* 0x000fc400048070ff */
[----:B------:R-:W-:Y:S01]  /*2260*/  LOP3.LUT R2, R3, R2, RZ, 0x3c, !PT ;  /* 0x0000000203027212 */ /* 0x000fe200078e3cff */
[----:B------:R-:W-:Y:S01]  /*2270*/  IMAD.U32 R3, RZ, RZ, UR4 ;  /* 0x00000004ff037e24 */ /* 0x000fe2000f8e00ff */
[----:B------:R-:W-:Y:S01]  /*2280*/  LOP3.LUT R6, R10, 0xffff, RZ, 0xc0, !PT ;  /* 0x0000ffff0a067812 */ /* 0x000fe200078ec0ff */
[----:B------:R-:W-:Y:S01]  /*2290*/  UIADD3 UR4, UPT, UPT, UR4, 0x18, URZ ;  /* 0x0000001804047890 */ /* 0x000fe2000fffe0ff */
[----:B------:R-:W-:Y:S02]  /*22a0*/  SHF.R.U32.HI R7, RZ, 0x5, R0 ;  /* 0x00000005ff077819 */ /* 0x000fe40000011600 */
[----:B------:R-:W-:Y:S01]  /*22b0*/  LOP3.LUT R3, R2, 0x3, R3, 0xf8, !PT ;  /* 0x0000000302037812 */ /* 0x000fe200078ef803 */
[----:B-1----:R-:W-:Y:S01]  /*22c0*/  ULEA UR5, UR6, UR5, 0x18 ;  /* 0x0000000506057291 */ /* 0x002fe2000f8ec0ff */
[----:B------:R-:W-:Y:S01]  /*22d0*/  SGXT.U32 R7, R7, 0x3 ;  /* 0x000000030707781a */ /* 0x000fe20000000000 */
[----:B------:R-:W1:Y:S01]  /*22e0*/  LDCU UR6, c[0x0][0x3b8] ;  /* 0x00007700ff0677ac */ /* 0x000e620008000800 */
[----:B--2---:R-:W-:-:S02]  /*22f0*/  ISETP.GE.AND P0, PT, R16, UR14, PT ;  /* 0x0000000e10007c0c */ /* 0x004fc4000bf06270 */
[----:B0-----:R-:W-:Y:S02]  /*2300*/  LOP3.LUT R4, R5, 0xc0, RZ, 0xc0, !PT ;  /* 0x000000c005047812 */ /* 0x001fe400078ec0ff */
[----:B------:R-:W-:Y:S02]  /*2310*/  LOP3.LUT R5, R8, 0xffff, RZ, 0xc0, !PT ;  /* 0x0000ffff08057812 */ /* 0x000fe400078ec0ff */
[----:B------:R-:W-:Y:S01]  /*2320*/  STS.U8 [R3+UR5], R8 ;  /* 0x0000000803007988 */ /* 0x000fe20008000005 */
[----:B------:R-:W-:Y:S02]  /*2330*/  SHF.R.U32.HI R4, RZ, 0x1, R4 ;  /* 0x00000001ff047819 */ /* 0x000fe40000011604 */
[----:B------:R-:W-:Y:S02]  /*2340*/  SHF.R.U32.HI R2, RZ, 0x8, R5 ;  /* 0x00000008ff027819 */ /* 0x000fe40000011605 */
[----:B------:R-:W-:Y:S02]  /*2350*/  LOP3.LUT R17, R17, R4, RZ, 0x3c, !PT ;  /* 0x0000000411117212 */ /* 0x000fe400078e3cff */
[----:B------:R-:W-:Y:S01]  /*2360*/  LOP3.LUT R5, R3, 0x20, RZ, 0x3c, !PT ;  /* 0x0000002003057812 */ /* 0x000fe200078e3cff */
[----:B------:R0:W-:Y:S01]  /*2370*/  STS.U8 [R3+UR5+0x80], R2 ;  /* 0x0000800203007988 */ /* 0x0001e20008000005 */
[----:B------:R-:W-:-:S02]  /*2380*/  SHF.R.U32.HI R4, RZ, 0x8, R6 ;  /* 0x00000008ff047819 */ /* 0x000fc40000011606 */
[--C-:B------:R-:W-:Y:S01]  /*2390*/  LOP3.LUT R0, R22, 0x10, R7.reuse, 0xfe, !PT ;  /* 0x0000001016007812 */ /* 0x100fe200078efe07 */
[----:B------:R-:W-:Y:S03]  /*23a0*/  STS.U8 [R5+UR5+0x100], R10 ;  /* 0x0001000a05007988 */ /* 0x000fe60008000005 */
[C---:B------:R-:W-:Y:S01]  /*23b0*/  ISETP.LT.AND P1, PT, R0.reuse, UR15, !P0 ;  /* 0x0000000f00007c0c */ /* 0x040fe2000c721270 */
[----:B------:R2:W-:Y:S01]  /*23c0*/  STS.U8 [R5+UR5+0x180], R4 ;  /* 0x0001800405007988 */ /* 0x0005e20008000005 */
[----:B-1----:R-:W-:Y:S01]  /*23d0*/  IMAD R0, R0, UR6, RZ ;  /* 0x0000000600007c24 */ /* 0x002fe2000f8e02ff */
[C---:B0-----:R-:W-:Y:S01]  /*23e0*/  LOP3.LUT R3, R22.reuse, R7, RZ, 0xfc, !PT ;  /* 0x0000000716037212 */ /* 0x041fe200078efcff */
[----:B------:R-:W-:Y:S01]  /*23f0*/  BAR.SYNC.DEFER_BLOCKING 0x0 ;  /* 0x0000000000007b1d */ /* 0x000fe20000010000 */
[C---:B------:R-:W-:Y:S01]  /*2400*/  LOP3.LUT R2, R22.reuse, 0x8, R7, 0xfe, !PT ;  /* 0x0000000816027812 */ /* 0x040fe200078efe07 */
[----:B------:R-:W-:Y:S01]  /*2410*/  VIADD R22, R22, UR4 ;  /* 0x0000000416167c36 */ /* 0x000fe20008000000 */
[C---:B------:R-:W-:Y:S01]  /*2420*/  ISETP.LT.AND P3, PT, R3.reuse, UR15, !P0 ;  /* 0x0000000f03007c0c */ /* 0x040fe2000c761270 */
[----:B------:R-:W-:Y:S01]  /*2430*/  IMAD R3, R3, UR6, RZ ;  /* 0x0000000603037c24 */ /* 0x000fe2000f8e02ff */
[C---:B------:R-:W-:Y:S01]  /*2440*/  ISETP.LT.AND P2, PT, R2.reuse, UR15, !P0 ;  /* 0x0000000f02007c0c */ /* 0x040fe2000c741270 */
[----:B--2---:R-:W-:Y:S01]  /*2450*/  IMAD R5, R2, UR6, RZ ;  /* 0x0000000602057c24 */ /* 0x004fe2000f8e02ff */
[C---:B------:R-:W-:Y:S01]  /*2460*/  ISETP.LT.AND P0, PT, R22.reuse, UR15, !P0 ;  /* 0x0000000f16007c0c */ /* 0x040fe2000c701270 */
[----:B------:R-:W-:Y:S01]  /*2470*/  IMAD R9, R22, UR6, RZ ;  /* 0x0000000616097c24 */ /* 0x000fe2000f8e02ff */
[----:B------:R-:W0:Y:S01]  /*2480*/  LDS R17, [R17+UR5] ;  /* 0x0000000511117984 */ /* 0x000e220008000800 */
[----:B------:R-:W1:Y:S02]  /*2490*/  LDCU UR5, c[0x0][0x3b4] ;  /* 0x00007680ff0577ac */ /* 0x000e640008000800 */
[----:B-1----:R-:W-:-:S05]  /*24a0*/  IMAD R16, R16, UR5, RZ ;  /* 0x0000000510107c24 */ /* 0x002fca000f8e02ff */
[----:B------:R-:W-:-:S04]  /*24b0*/  IADD3 R8, P4, PT, R16, UR12, RZ ;  /* 0x0000000c10087c10 */ /* 0x000fc8000ff9e0ff */
[----:B------:R-:W-:Y:S02]  /*24c0*/  LEA.HI.X.SX32 R16, R16, UR13, 0x1, P4 ;  /* 0x0000000d10107c11 */ /* 0x000fe4000a0f0eff */
[-C--:B------:R-:W-:Y:S02]  /*24d0*/  IADD3 R2, P4, PT, R3, R8.reuse, RZ ;  /* 0x0000000803027210 */ /* 0x080fe40007f9e0ff */
[-C--:B------:R-:W-:Y:S02]  /*24e0*/  IADD3 R4, P6, PT, R5, R8.reuse, RZ ;  /* 0x0000000805047210 */ /* 0x080fe40007fde0ff */
[----:B------:R-:W-:Y:S02]  /*24f0*/  IADD3 R6, P5, PT, R0, R8, RZ ;  /* 0x0000000800067210 */ /* 0x000fe40007fbe0ff */
[-C--:B------:R-:W-:Y:S02]  /*2500*/  LEA.HI.X.SX32 R3, R3, R16.reuse, 0x1, P4 ;  /* 0x0000001003037211 */ /* 0x080fe400020f0eff */
[----:B------:R-:W-:-:S02]  /*2510*/  LEA.HI.X.SX32 R5, R5, R16, 0x1, P6 ;  /* 0x0000001005057211 */ /* 0x000fc400030f0eff */
[C---:B0-----:R-:W-:Y:S02]  /*2520*/  PRMT R11, R17.reuse, 0x7770, RZ ;  /* 0x00007770110b7816 */ /* 0x041fe400000000ff */
[C---:B------:R-:W-:Y:S02]  /*2530*/  PRMT R13, R17.reuse, 0x7771, RZ ;  /* 0x00007771110d7816 */ /* 0x040fe400000000ff */
[----:B------:R-:W-:Y:S01]  /*2540*/  LEA.HI.X.SX32 R7, R0, R16, 0x1, P5 ;  /* 0x0000001000077211 */ /* 0x000fe200028f0eff */
[----:B------:R0:W-:Y:S01]  /*2550*/  @P3 STG.E.U8 desc[UR10][R2.64], R11 ;  /* 0x0000000b02003986 */ /* 0x0001e2000c10110a */
[----:B------:R-:W-:Y:S02]  /*2560*/  PRMT R15, R17, 0x7772, RZ ;  /* 0x00007772110f7816 */ /* 0x000fe400000000ff */
[----:B------:R-:W-:Y:S01]  /*2570*/  IADD3 R8, P4, PT, R9, R8, RZ ;  /* 0x0000000809087210 */ /* 0x000fe20007f9e0ff */
[----:B------:R0:W-:Y:S01]  /*2580*/  @P2 STG.E.U8 desc[UR10][R4.64], R13 ;  /* 0x0000000d04002986 */ /* 0x0001e2000c10110a */
[----:B------:R-:W-:-:S02]  /*2590*/  PRMT R17, R17, 0x7773, RZ ;  /* 0x0000777311117816 */ /* 0x000fc400000000ff */
[----:B------:R-:W-:Y:S01]  /*25a0*/  LEA.HI.X.SX32 R9, R9, R16, 0x1, P4 ;  /* 0x0000001009097211 */ /* 0x000fe200020f0eff */
[----:B------:R0:W-:Y:S01]  /*25b0*/  @P1 STG.E.U8 desc[UR10][R6.64], R15 ;  /* 0x0000000f06001986 */ /* 0x0001e2000c10110a */
[----:B------:R-:W-:Y:S07]  /*25c0*/  @!P0 EXIT ;  /* 0x000000000000894d */ /* 0x000fee0003800000 */
[----:B------:R-:W-:Y:S01]  /*25d0*/  STG.E.U8 desc[UR10][R8.64], R17 ;  /* 0x0000001108007986 */ /* 0x000fe2000c10110a */
[----:B------:R-:W-:Y:S05]  /*25e0*/  EXIT ;  /* 0x000000000000794d */ /* 0x000fea0003800000 */
.L_x_2:
[----:B------:R-:W-:-:S00]  /*25f0*/  BRA `(.L_x_2) ;  /* 0xfffffffc00fc7947 */ /* 0x000fc0000383ffff */
[----:B------:R-:W-:-:S00]  /*2600*/  NOP ;  /* 0x0000000000007918 */ /* 0x000fc00000000000 */
[----:B------:R-:W-:-:S00]  /*2610*/  NOP ;  /* 0x0000000000007918 */ /* 0x000fc00000000000 */
[----:B------:R-:W-:-:S00]  /*2620*/  NOP ;  /* 0x0000000000007918 */ /* 0x000fc00000000000 */
[----:B------:R-:W-:-:S00]  /*2630*/  NOP ;  /* 0x0000000000007918 */ /* 0x000fc00000000000 */
[----:B------:R-:W-:-:S00]  /*2640*/  NOP ;  /* 0x0000000000007918 */ /* 0x000fc00000000000 */
[----:B------:R-:W-:-:S00]  /*2650*/  NOP ;  /* 0x0000000000007918 */ /* 0x000fc00000000000 */
[----:B------:R-:W-:-:S00]  /*2660*/  NOP ;  /* 0x0000000000007918 */ /* 0x000fc00000000000 */
[----:B------:R-:W-:-:S00]  /*2670*/  NOP ;  /* 0x0000000000007918 */ /* 0x000fc00000000000 */
.L_x_3:


//--------------------- .nv.shared.matmul_kernel  --------------------------
	.section	.nv.shared.matmul_kernel,"aw",@nobits
	.sectionflags	@""
	.align	16
	.zero		1024


//--------------------- .nv.shared.reserved.0     --------------------------
	.section	.nv.shared.reserved.0,"aw",@nobits
	.weak		__nv_reservedSMEM_offset_0_alias
	.size		__nv_reservedSMEM_offset_0_alias, 0, 64
	.other		__nv_reservedSMEM_offset_0_alias,@"STO_CUDA_RESERVED_SHARED STV_DEFAULT"
__nv_reservedSMEM_offset_0_alias:
	.zero		0
	.zero		64


//--------------------- .nv.constant0.matmul_kernel --------------------------
	.section	.nv.constant0.matmul_kernel,"a",@progbits
	.sectionflags	@""
	.align	4
.nv.constant0.matmul_kernel:
	.zero		976


//--------------------- SYMBOLS --------------------------

	.type		.nv.reservedSmem.offset0,@object
	.size		.nv.reservedSmem.offset0,0x4
	.type		.nv.reservedSmem.cap,@object
	.size		.nv.reservedSmem.cap,0x4
